def attn_fwd(
    Q,
    K,
    V,
    Out,
    Lse,
    sm_scale,
    stride_qz,
    stride_qh,
    stride_qm,
    stride_qk,
    stride_kz,
    stride_kh,
    stride_kn,
    stride_kk,
    stride_vz,
    stride_vh,
    stride_vn,
    stride_vk,
    stride_oz,
    stride_oh,
    stride_om,
    stride_ok,
    seqlen_q,
    seqlen_k,
    BLOCK_M: tl.constexpr,
    BLOCK_N: tl.constexpr,
    HEAD_DIM: tl.constexpr,
    CAUSAL: tl.constexpr,
):
    start_m = tl.program_id(0)
    off_hz = tl.program_id(1)
    q_off = off_hz * stride_qh
    k_off = off_hz * stride_kh
    v_off = off_hz * stride_vh
    offs_m = start_m * BLOCK_M + tl.arange(0, BLOCK_M)
    offs_d = tl.arange(0, HEAD_DIM)
    offs_n = tl.arange(0, BLOCK_N)
    q_ptrs = Q + q_off + offs_m[:, None] * stride_qm + offs_d[None, :] * stride_qk
    k_ptrs = K + k_off + offs_d[:, None] * stride_kk + offs_n[None, :] * stride_kn
    v_ptrs = V + v_off + offs_n[:, None] * stride_vn + offs_d[None, :] * stride_vk
    m_i = tl.full([BLOCK_M], float("-inf"), dtype=tl.float32)
    l_i = tl.zeros([BLOCK_M], dtype=tl.float32) + 1.0
    acc = tl.zeros([BLOCK_M, HEAD_DIM], dtype=tl.float32)
    q = tl.load(q_ptrs)
    acc, l_i, m_i = _attn_fwd_inner(
        acc,
        l_i,
        m_i,
        q,
        k_ptrs,
        v_ptrs,
        sm_scale,
        stride_kn,
        stride_vn,
        start_m,
        seqlen_k,
        BLOCK_M,
        BLOCK_N,
        HEAD_DIM,
        CAUSAL,
    )
    acc = acc / l_i[:, None]
    lse = m_i + tl.math.log2(l_i) / 1.4426950408889634
    o_ptrs = (
        Out
        + off_hz * stride_oh
        + offs_m[:, None] * stride_om
        + offs_d[None, :] * stride_ok
    )
    tl.store(o_ptrs, acc.to(Out.dtype.element_ty))
    tl.store(Lse + off_hz * seqlen_q + offs_m, lse)

# config = {"BLOCK_M": 32, "BLOCK_N": 32, "HEAD_DIM": 128, "arch": "sm_80", "causal": true, "dtype": "bf16", "num_stages": 2, "num_warps": 4}
# arch = sm_80


// ===== COMPILED SASS (sm_80) =====

	.target	sm_80

	.elftype	@"ET_EXEC"


//--------------------- .note.nv.tkinfo           --------------------------
	.section	.note.nv.tkinfo,"",@"SHT_NOTE"
	.sectionflags	@"SHF_NOTE_NV_TKINFO"
	.tkinfo
        /*0018*/ 	.word	0x00000002
        /*0030*/ 	.string	""
        /*0030*/ 	.string	"ptxas"
        /*0030*/ 	.string	"Cuda compilation tools, release 13.0, V13.0.88"
        /*0030*/ 	.string	"Build cuda_13.0.r13.0/compiler.36424714_0"
        /*0030*/ 	.string	"-v  -suppress-debug-info  -lineinfo  -arch sm_80 "



//--------------------- .note.nv.cuinfo           --------------------------
	.section	.note.nv.cuinfo,"",@"SHT_NOTE"
	.sectionflags	@"SHF_NOTE_NV_CUINFO"
        /*0018*/ 	.short	0x0002
        /*001a*/ 	.short	0x0050
        /*001c*/ 	.short	0x0082
	.zero		2


//--------------------- .nv.info                  --------------------------
	.section	.nv.info,"",@"SHT_CUDA_INFO"
	.align	4


	//----- nvinfo : EIATTR_REGCOUNT
	.align		4
        /*0000*/ 	.byte	0x04, 0x2f
        /*0002*/ 	.short	(.L_2 - .L_1)
	.align		4
.L_1:
        /*0004*/ 	.word	index@(attn_fwd)
        /*0008*/ 	.word	0x000000ff


	//----- nvinfo : EIATTR_FRAME_SIZE
	.align		4
.L_2:
        /*000c*/ 	.byte	0x04, 0x11
        /*000e*/ 	.short	(.L_4 - .L_3)
	.align		4
.L_3:
        /*0010*/ 	.word	index@(attn_fwd)
        /*0014*/ 	.word	0x00000000


	//----- nvinfo : EIATTR_MIN_STACK_SIZE
	.align		4
.L_4:
        /*0018*/ 	.byte	0x04, 0x12
        /*001a*/ 	.short	(.L_6 - .L_5)
	.align		4
.L_5:
        /*001c*/ 	.word	index@(attn_fwd)
        /*0020*/ 	.word	0x00000000
.L_6:


//--------------------- .nv.info.attn_fwd         --------------------------
	.section	.nv.info.attn_fwd,"",@"SHT_CUDA_INFO"
	.sectionflags	@""
	.align	4


	//----- nvinfo : EIATTR_CUDA_API_VERSION
	.align		4
        /*0000*/ 	.byte	0x04, 0x37
        /*0002*/ 	.short	(.L_8 - .L_7)
.L_7:
        /*0004*/ 	.word	0x00000082


	//----- nvinfo : EIATTR_SW2861232_WAR
	.align		4
.L_8:
        /*0008*/ 	.byte	0x01, 0x35
	.zero		2


	//----- nvinfo : EIATTR_PARAM_CBANK
	.align		4
        /*000c*/ 	.byte	0x04, 0x0a
        /*000e*/ 	.short	(.L_10 - .L_9)
	.align		4
.L_9:
        /*0010*/ 	.word	index@(.nv.constant0.attn_fwd)
        /*0014*/ 	.short	0x0160
        /*0016*/ 	.short	0x0088


	//----- nvinfo : EIATTR_CBANK_PARAM_SIZE
	.align		4
.L_10:
        /*0018*/ 	.byte	0x03, 0x19
        /*001a*/ 	.short	0x0088


	//----- nvinfo : EIATTR_KPARAM_INFO
	.align		4
        /*001c*/ 	.byte	0x04, 0x17
        /*001e*/ 	.short	(.L_12 - .L_11)
.L_11:
        /*0020*/ 	.word	0x00000000
        /*0024*/ 	.short	0x0019
        /*0026*/ 	.short	0x0080
        /*0028*/ 	.byte	0x00, 0xf4, 0x21, 0x00


	//----- nvinfo : EIATTR_KPARAM_INFO
	.align		4
.L_12:
        /*002c*/ 	.byte	0x04, 0x17
        /*002e*/ 	.short	(.L_14 - .L_13)
.L_13:
        /*0030*/ 	.word	0x00000000
        /*0034*/ 	.short	0x0018
        /*0036*/ 	.short	0x0078
        /*0038*/ 	.byte	0x00, 0xf4, 0x21, 0x00


	//----- nvinfo : EIATTR_KPARAM_INFO
	.align		4
.L_14:
        /*003c*/ 	.byte	0x04, 0x17
        /*003e*/ 	.short	(.L_16 - .L_15)
.L_15:
        /*0040*/ 	.word	0x00000000
        /*0044*/ 	.short	0x0017
        /*0046*/ 	.short	0x0070
        /*0048*/ 	.byte	0x00, 0xf0, 0x11, 0x00


	//----- nvinfo : EIATTR_KPARAM_INFO
	.align		4
.L_16:
        /*004c*/ 	.byte	0x04, 0x17
        /*004e*/ 	.short	(.L_18 - .L_17)
.L_17:
        /*0050*/ 	.word	0x00000000
        /*0054*/ 	.short	0x0016
        /*0056*/ 	.short	0x006c
        /*0058*/ 	.byte	0x00, 0xf0, 0x11, 0x00


	//----- nvinfo : EIATTR_KPARAM_INFO
	.align		4
.L_18:
        /*005c*/ 	.byte	0x04, 0x17
        /*005e*/ 	.short	(.L_20 - .L_19)
.L_19:
        /*0060*/ 	.word	0x00000000
        /*0064*/ 	.short	0x0015
        /*0066*/ 	.short	0x0068
        /*0068*/ 	.byte	0x00, 0xf0, 0x11, 0x00


	//----- nvinfo : EIATTR_KPARAM_INFO
	.align		4
.L_20:
        /*006c*/ 	.byte	0x04, 0x17
        /*006e*/ 	.short	(.L_22 - .L_21)
.L_21:
        /*0070*/ 	.word	0x00000000
        /*0074*/ 	.short	0x0014
        /*0076*/ 	.short	0x0064
        /*0078*/ 	.byte	0x00, 0xf0, 0x11, 0x00


	//----- nvinfo : EIATTR_KPARAM_INFO
	.align		4
.L_22:
        /*007c*/ 	.byte	0x04, 0x17
        /*007e*/ 	.short	(.L_24 - .L_23)
.L_23:
        /*0080*/ 	.word	0x00000000
        /*0084*/ 	.short	0x0013
        /*0086*/ 	.short	0x0060
        /*0088*/ 	.byte	0x00, 0xf0, 0x11, 0x00


	//----- nvinfo : EIATTR_KPARAM_INFO
	.align		4
.L_24:
        /*008c*/ 	.byte	0x04, 0x17
        /*008e*/ 	.short	(.L_26 - .L_25)
.L_25:
        /*0090*/ 	.word	0x00000000
        /*0094*/ 	.short	0x0012
        /*0096*/ 	.short	0x005c
        /*0098*/ 	.byte	0x00, 0xf0, 0x11, 0x00


	//----- nvinfo : EIATTR_KPARAM_INFO
	.align		4
.L_26:
        /*009c*/ 	.byte	0x04, 0x17
        /*009e*/ 	.short	(.L_28 - .L_27)
.L_27:
        /*00a0*/ 	.word	0x00000000
        /*00a4*/ 	.short	0x0011
        /*00a6*/ 	.short	0x0058
        /*00a8*/ 	.byte	0x00, 0xf0, 0x11, 0x00


	//----- nvinfo : EIATTR_KPARAM_INFO
	.align		4
.L_28:
        /*00ac*/ 	.byte	0x04, 0x17
        /*00ae*/ 	.short	(.L_30 - .L_29)
.L_29:
        /*00b0*/ 	.word	0x00000000
        /*00b4*/ 	.short	0x0010
        /*00b6*/ 	.short	0x0054
        /*00b8*/ 	.byte	0x00, 0xf0, 0x11, 0x00


	//----- nvinfo : EIATTR_KPARAM_INFO
	.align		4
.L_30:
        /*00bc*/ 	.byte	0x04, 0x17
        /*00be*/ 	.short	(.L_32 - .L_31)
.L_31:
        /*00c0*/ 	.word	0x00000000
        /*00c4*/ 	.short	0x000f
        /*00c6*/ 	.short	0x0050
        /*00c8*/ 	.byte	0x00, 0xf0, 0x11, 0x00


	//----- nvinfo : EIATTR_KPARAM_INFO
	.align		4
.L_32:
        /*00cc*/ 	.byte	0x04, 0x17
        /*00ce*/ 	.short	(.L_34 - .L_33)
.L_33:
        /*00d0*/ 	.word	0x00000000
        /*00d4*/ 	.short	0x000e
        /*00d6*/ 	.short	0x004c
        /*00d8*/ 	.byte	0x00, 0xf0, 0x11, 0x00


	//----- nvinfo : EIATTR_KPARAM_INFO
	.align		4
.L_34:
        /*00dc*/ 	.byte	0x04, 0x17
        /*00de*/ 	.short	(.L_36 - .L_35)
.L_35:
        /*00e0*/ 	.word	0x00000000
        /*00e4*/ 	.short	0x000d
        /*00e6*/ 	.short	0x0048
        /*00e8*/ 	.byte	0x00, 0xf0, 0x11, 0x00


	//----- nvinfo : EIATTR_KPARAM_INFO
	.align		4
.L_36:
        /*00ec*/ 	.byte	0x04, 0x17
        /*00ee*/ 	.short	(.L_38 - .L_37)
.L_37:
        /*00f0*/ 	.word	0x00000000
        /*00f4*/ 	.short	0x000c
        /*00f6*/ 	.short	0x0044
        /*00f8*/ 	.byte	0x00, 0xf0, 0x11, 0x00


	//----- nvinfo : EIATTR_KPARAM_INFO
	.align		4
.L_38:
        /*00fc*/ 	.byte	0x04, 0x17
        /*00fe*/ 	.short	(.L_40 - .L_39)
.L_39:
        /*0100*/ 	.word	0x00000000
        /*0104*/ 	.short	0x000b
        /*0106*/ 	.short	0x0040
        /*0108*/ 	.byte	0x00, 0xf0, 0x11, 0x00


	//----- nvinfo : EIATTR_KPARAM_INFO
	.align		4
.L_40:
        /*010c*/ 	.byte	0x04, 0x17
        /*010e*/ 	.short	(.L_42 - .L_41)
.L_41:
        /*0110*/ 	.word	0x00000000
        /*0114*/ 	.short	0x000a
        /*0116*/ 	.short	0x003c
        /*0118*/ 	.byte	0x00, 0xf0, 0x11, 0x00


	//----- nvinfo : EIATTR_KPARAM_INFO
	.align		4
.L_42:
        /*011c*/ 	.byte	0x04, 0x17
        /*011e*/ 	.short	(.L_44 - .L_43)
.L_43:
        /*0120*/ 	.word	0x00000000
        /*0124*/ 	.short	0x0009
        /*0126*/ 	.short	0x0038
        /*0128*/ 	.byte	0x00, 0xf0, 0x11, 0x00


	//----- nvinfo : EIATTR_KPARAM_INFO
	.align		4
.L_44:
        /*012c*/ 	.byte	0x04, 0x17
        /*012e*/ 	.short	(.L_46 - .L_45)
.L_45:
        /*0130*/ 	.word	0x00000000
        /*0134*/ 	.short	0x0008
        /*0136*/ 	.short	0x0034
        /*0138*/ 	.byte	0x00, 0xf0, 0x11, 0x00


	//----- nvinfo : EIATTR_KPARAM_INFO
	.align		4
.L_46:
        /*013c*/ 	.byte	0x04, 0x17
        /*013e*/ 	.short	(.L_48 - .L_47)
.L_47:
        /*0140*/ 	.word	0x00000000
        /*0144*/ 	.short	0x0007
        /*0146*/ 	.short	0x0030
        /*0148*/ 	.byte	0x00, 0xf0, 0x11, 0x00


	//----- nvinfo : EIATTR_KPARAM_INFO
	.align		4
.L_48:
        /*014c*/ 	.byte	0x04, 0x17
        /*014e*/ 	.short	(.L_50 - .L_49)
.L_49:
        /*0150*/ 	.word	0x00000000
        /*0154*/ 	.short	0x0006
        /*0156*/ 	.short	0x002c
        /*0158*/ 	.byte	0x00, 0xf0, 0x11, 0x00


	//----- nvinfo : EIATTR_KPARAM_INFO
	.align		4
.L_50:
        /*015c*/ 	.byte	0x04, 0x17
        /*015e*/ 	.short	(.L_52 - .L_51)
.L_51:
        /*0160*/ 	.word	0x00000000
        /*0164*/ 	.short	0x0005
        /*0166*/ 	.short	0x0028
        /*0168*/ 	.byte	0x00, 0xf0, 0x11, 0x00


	//----- nvinfo : EIATTR_KPARAM_INFO
	.align		4
.L_52:
        /*016c*/ 	.byte	0x04, 0x17
        /*016e*/ 	.short	(.L_54 - .L_53)
.L_53:
        /*0170*/ 	.word	0x00000000
        /*0174*/ 	.short	0x0004
        /*0176*/ 	.short	0x0020
        /*0178*/ 	.byte	0x00, 0xf4, 0x21, 0x00


	//----- nvinfo : EIATTR_KPARAM_INFO
	.align		4
.L_54:
        /*017c*/ 	.byte	0x04, 0x17
        /*017e*/ 	.short	(.L_56 - .L_55)
.L_55:
        /*0180*/ 	.word	0x00000000
        /*0184*/ 	.short	0x0003
        /*0186*/ 	.short	0x0018
        /*0188*/ 	.byte	0x00, 0xf4, 0x21, 0x00


	//----- nvinfo : EIATTR_KPARAM_INFO
	.align		4
.L_56:
        /*018c*/ 	.byte	0x04, 0x17
        /*018e*/ 	.short	(.L_58 - .L_57)
.L_57:
        /*0190*/ 	.word	0x00000000
        /*0194*/ 	.short	0x0002
        /*0196*/ 	.short	0x0010
        /*0198*/ 	.byte	0x00, 0xf4, 0x21, 0x00


	//----- nvinfo : EIATTR_KPARAM_INFO
	.align		4
.L_58:
        /*019c*/ 	.byte	0x04, 0x17
        /*019e*/ 	.short	(.L_60 - .L_59)
.L_59:
        /*01a0*/ 	.word	0x00000000
        /*01a4*/ 	.short	0x0001
        /*01a6*/ 	.short	0x0008
        /*01a8*/ 	.byte	0x00, 0xf4, 0x21, 0x00


	//----- nvinfo : EIATTR_KPARAM_INFO
	.align		4
.L_60:
        /*01ac*/ 	.byte	0x04, 0x17
        /*01ae*/ 	.short	(.L_62 - .L_61)
.L_61:
        /*01b0*/ 	.word	0x00000000
        /*01b4*/ 	.short	0x0000
        /*01b6*/ 	.short	0x0000
        /*01b8*/ 	.byte	0x00, 0xf4, 0x21, 0x00


	//----- nvinfo : EIATTR_MAXREG_COUNT
	.align		4
.L_62:
        /*01bc*/ 	.byte	0x03, 0x1b
        /*01be*/ 	.short	0x00ff


	//----- nvinfo : EIATTR_NUM_BARRIERS
	.align		4
        /*01c0*/ 	.byte	0x02, 0x4c
        /*01c2*/ 	.byte	0x01
	.zero		1


	//----- nvinfo : EIATTR_MERCURY_ISA_VERSION
	.align		4
        /*01c4*/ 	.byte	0x03, 0x5f
        /*01c6*/ 	.short	0x0000


	//----- nvinfo : EIATTR_COOP_GROUP_MASK_REGIDS
	.align		4
        /*01c8*/ 	.byte	0x04, 0x29
        /*01ca*/ 	.short	(.L_64 - .L_63)


	//   ....[0]....
.L_63:
        /*01cc*/ 	.word	0xffffffff


	//   ....[1]....
        /*01d0*/ 	.word	0xffffffff


	//   ....[2]....
        /*01d4*/ 	.word	0xffffffff


	//   ....[3]....
        /*01d8*/ 	.word	0xffffffff


	//   ....[4]....
        /*01dc*/ 	.word	0xffffffff


	//   ....[5]....
        /*01e0*/ 	.word	0xffffffff


	//   ....[6]....
        /*01e4*/ 	.word	0xffffffff


	//   ....[7]....
        /*01e8*/ 	.word	0xffffffff


	//   ....[8]....
        /*01ec*/ 	.word	0xffffffff


	//   ....[9]....
        /*01f0*/ 	.word	0xffffffff


	//   ....[10]....
        /*01f4*/ 	.word	0xffffffff


	//   ....[11]....
        /*01f8*/ 	.word	0xffffffff


	//   ....[12]....
        /*01fc*/ 	.word	0xffffffff


	//   ....[13]....
        /*0200*/ 	.word	0xffffffff


	//   ....[14]....
        /*0204*/ 	.word	0xffffffff


	//   ....[15]....
        /*0208*/ 	.word	0xffffffff


	//   ....[16]....
        /*020c*/ 	.word	0xffffffff


	//   ....[17]....
        /*0210*/ 	.word	0xffffffff


	//   ....[18]....
        /*0214*/ 	.word	0xffffffff


	//   ....[19]....
        /*0218*/ 	.word	0xffffffff


	//----- nvinfo : EIATTR_COOP_GROUP_INSTR_OFFSETS
	.align		4
.L_64:
        /*021c*/ 	.byte	0x04, 0x28
        /*021e*/ 	.short	(.L_66 - .L_65)


	//   ....[0]....
.L_65:
        /*0220*/ 	.word	0x00002b70


	//   ....[1]....
        /*0224*/ 	.word	0x00002b80


	//   ....[2]....
        /*0228*/ 	.word	0x00002b90


	//   ....[3]....
        /*022c*/ 	.word	0x00002ba0


	//   ....[4]....
        /*0230*/ 	.word	0x00002be0


	//   ....[5]....
        /*0234*/ 	.word	0x00002c00


	//   ....[6]....
        /*0238*/ 	.word	0x00002c10


	//   ....[7]....
        /*023c*/ 	.word	0x00002c20


	//   ....[8]....
        /*0240*/ 	.word	0x00002ce0


	//   ....[9]....
        /*0244*/ 	.word	0x00002d00


	//   ....[10]....
        /*0248*/ 	.word	0x00002f70


	//   ....[11]....
        /*024c*/ 	.word	0x00002f80


	//   ....[12]....
        /*0250*/ 	.word	0x00002fa0


	//   ....[13]....
        /*0254*/ 	.word	0x00002fb0


	//   ....[14]....
        /*0258*/ 	.word	0x00002fe0


	//   ....[15]....
        /*025c*/ 	.word	0x00003000


	//   ....[16]....
        /*0260*/ 	.word	0x00003020


	//   ....[17]....
        /*0264*/ 	.word	0x00003030


	//   ....[18]....
        /*0268*/ 	.word	0x000030f0


	//   ....[19]....
        /*026c*/ 	.word	0x00003110


	//----- nvinfo : EIATTR_EXIT_INSTR_OFFSETS
	.align		4
.L_66:
        /*0270*/ 	.byte	0x04, 0x1c
        /*0272*/ 	.short	(.L_68 - .L_67)


	//   ....[0]....
.L_67:
        /*0274*/ 	.word	0x00005b00


	//   ....[1]....
        /*0278*/ 	.word	0x00005ba0


	//----- nvinfo : EIATTR_REQNTID
	.align		4
.L_68:
        /*027c*/ 	.byte	0x04, 0x10
        /*027e*/ 	.short	(.L_70 - .L_69)
.L_69:
        /*0280*/ 	.word	0x00000080
        /*0284*/ 	.word	0x00000001
        /*0288*/ 	.word	0x00000001
.L_70:


//--------------------- .nv.callgraph             --------------------------
	.section	.nv.callgraph,"",@"SHT_CUDA_CALLGRAPH"
	.align	4
	.sectionentsize	8
	.align		4
        /*0000*/ 	.word	0x00000000
	.align		4
        /*0004*/ 	.word	0xffffffff
	.align		4
        /*0008*/ 	.word	0x00000000
	.align		4
        /*000c*/ 	.word	0xfffffffe
	.align		4
        /*0010*/ 	.word	0x00000000
	.align		4
        /*0014*/ 	.word	0xfffffffd
	.align		4
        /*0018*/ 	.word	0x00000000
	.align		4
        /*001c*/ 	.word	0xfffffffc


//--------------------- .nv.rel.action            --------------------------
	.section	.nv.rel.action,"",@"SHT_CUDA_RELOCINFO"
	.align	8
	.sectionentsize	8
        /*0000*/ 	.byte	0x73, 0x00, 0x00, 0x00, 0x00, 0x00, 0x00, 0x00, 0x00, 0x00, 0x00, 0x11, 0x25, 0x00, 0x05, 0x36


//--------------------- .nv.constant4             --------------------------
	.section	.nv.constant4,"a",@progbits
	.align	8
	.align		8
.nv.constant4:
        /*0000*/ 	.dword	_$_str


//--------------------- .nv.constant0.attn_fwd    --------------------------
	.section	.nv.constant0.attn_fwd,"a",@progbits
	.sectionflags	@""
	.align	4
.nv.constant0.attn_fwd:
	.zero		488


//--------------------- .text.attn_fwd            --------------------------
	.section	.text.attn_fwd,"ax",@progbits
	.sectioninfo	@"SHI_REGISTERS=255"
	.align	128
        .global         attn_fwd
        .type           attn_fwd,@function
        .size           attn_fwd,(.L_x_3 - attn_fwd)
        .other          attn_fwd,@"STO_CUDA_ENTRY STV_DEFAULT"
attn_fwd:
.text.attn_fwd:
[----:B------:R-:W-:Y:S02]  /*0000*/  IMAD.MOV.U32 R1, RZ, RZ, c[0x0][0x28] ;  /* 0x00000a00ff017624 */ /* 0x000fe400078e00ff */
[----:B------:R-:W0:Y:S01]  /*0010*/  S2R R0, SR_TID.X ;  /* 0x0000000000007919 */ /* 0x000e220000002100 */
[----:B------:R-:W-:Y:S01]  /*0020*/  MOV R52, c[0x0][0x198] ;  /* 0x0000660000347a02 */ /* 0x000fe20000000f00 */
[----:B------:R-:W-:Y:S02]  /*0030*/  ULDC.64 UR6, c[0x0][0x118] ;  /* 0x0000460000067ab9 */ /* 0x000fe40000000a00 */
[----:B------:R-:W1:Y:S04]  /*0040*/  S2R R38, SR_CTAID.X ;  /* 0x0000000000267919 */ /* 0x000e680000002500 */
[----:B------:R-:W2:Y:S01]  /*0050*/  S2R R2, SR_CTAID.Y ;  /* 0x0000000000027919 */ /* 0x000ea20000002600 */
[----:B0-----:R-:W-:-:S04]  /*0060*/  SHF.R.U32.HI R18, RZ, 0x5, R0 ;  /* 0x00000005ff127819 */ /* 0x001fc80000011600 */
[----:B------:R-:W-:Y:S01]  /*0070*/  SGXT.U32 R18, R18, 0x2 ;  /* 0x000000021212781a */ /* 0x000fe20000000000 */
[----:B-1----:R-:W-:Y:S02]  /*0080*/  IMAD.SHL.U32 R38, R38, 0x20, RZ ;  /* 0x0000002026267824 */ /* 0x002fe400078e00ff */
[----:B--2---:R-:W-:Y:S02]  /*0090*/  IMAD R4, R2, c[0x0][0x190], RZ ;  /* 0x0000640002047a24 */ /* 0x004fe400078e02ff */
[----:B------:R-:W-:Y:S01]  /*00a0*/  IMAD R9, R18, c[0x0][0x198], RZ ;  /* 0x0000660012097a24 */ /* 0x000fe200078e02ff */
[----:B------:R-:W-:Y:S01]  /*00b0*/  LOP3.LUT R3, R38, 0x1f, R0, 0xf8, !PT ;  /* 0x0000001f26037812 */ /* 0x000fe200078ef800 */
[C---:B------:R-:W-:Y:S02]  /*00c0*/  IMAD.SHL.U32 R5, R4.reuse, 0x2, RZ ;  /* 0x0000000204057824 */ /* 0x040fe400078e00ff */
[----:B------:R-:W-:Y:S01]  /*00d0*/  IMAD.HI R4, R4, 0x2, RZ ;  /* 0x0000000204047827 */ /* 0x000fe200078e02ff */
[----:B------:R-:W-:-:S03]  /*00e0*/  LEA R10, R52, R9, 0x2 ;  /* 0x00000009340a7211 */ /* 0x000fc600078e10ff */
[----:B------:R-:W-:Y:S02]  /*00f0*/  IMAD R6, R3, c[0x0][0x194], RZ ;  /* 0x0000650003067a24 */ /* 0x000fe400078e02ff */
[----:B------:R-:W-:Y:S02]  /*0100*/  IMAD R11, R52, 0x4, R10 ;  /* 0x00000004340b7824 */ /* 0x000fe400078e020a */
[C---:B------:R-:W-:Y:S02]  /*0110*/  IMAD.SHL.U32 R8, R6.reuse, 0x2, RZ ;  /* 0x0000000206087824 */ /* 0x040fe400078e00ff */
[----:B------:R-:W-:-:S03]  /*0120*/  IMAD.HI R7, R6, 0x2, RZ ;  /* 0x0000000206077827 */ /* 0x000fc600078e02ff */
[----:B------:R-:W-:Y:S01]  /*0130*/  IADD3 R48, P0, P1, R8, c[0x0][0x160], R5 ;  /* 0x0000580008307a10 */ /* 0x000fe2000791e005 */
[----:B------:R-:W-:-:S03]  /*0140*/  IMAD R12, R52, 0x4, R11 ;  /* 0x00000004340c7824 */ /* 0x000fc600078e020b */
[----:B------:R-:W-:Y:S02]  /*0150*/  IADD3.X R50, R7, c[0x0][0x164], R4, P0, P1 ;  /* 0x0000590007327a10 */ /* 0x000fe400007e2404 */
[C---:B------:R-:W-:Y:S02]  /*0160*/  LEA R13, R52.reuse, R12, 0x2 ;  /* 0x0000000c340d7211 */ /* 0x040fe400078e10ff */
[-C--:B------:R-:W-:Y:S02]  /*0170*/  LEA R4, P0, R9, R48.reuse, 0x1 ;  /* 0x0000003009047211 */ /* 0x080fe400078008ff */
[----:B------:R-:W-:Y:S01]  /*0180*/  LEA R8, P1, R11, R48, 0x1 ;  /* 0x000000300b087211 */ /* 0x000fe200078208ff */
[----:B------:R-:W-:Y:S01]  /*0190*/  IMAD R15, R52, 0x4, R13 ;  /* 0x00000004340f7824 */ /* 0x000fe200078e020d */
[----:B------:R-:W-:Y:S02]  /*01a0*/  LEA.HI.X.SX32 R5, R9, R50, 0x1, P0 ;  /* 0x0000003209057211 */ /* 0x000fe400000f0eff */
[----:B------:R-:W-:Y:S01]  /*01b0*/  LEA R6, P0, R10, R48, 0x1 ;  /* 0x000000300a067211 */ /* 0x000fe200078008ff */
[----:B------:R-:W-:Y:S01]  /*01c0*/  IMAD R16, R52, 0x4, R15 ;  /* 0x0000000434107824 */ /* 0x000fe200078e020f */
[-C--:B------:R-:W-:Y:S01]  /*01d0*/  LEA.HI.X.SX32 R9, R11, R50.reuse, 0x1, P1 ;  /* 0x000000320b097211 */ /* 0x080fe200008f0eff */
[----:B------:R0:W2:Y:S01]  /*01e0*/  LDG.E.U16 R25, [R4.64] ;  /* 0x0000000604197981 */ /* 0x0000a2000c1e1500 */
[----:B------:R-:W-:-:S02]  /*01f0*/  LEA.HI.X.SX32 R7, R10, R50, 0x1, P0 ;  /* 0x000000320a077211 */ /* 0x000fc400000f0eff */
[----:B------:R-:W-:Y:S01]  /*0200*/  LEA R10, P0, R12, R48, 0x1 ;  /* 0x000000300c0a7211 */ /* 0x000fe200078008ff */
[----:B------:R1:W3:Y:S01]  /*0210*/  LDG.E.U16 R27, [R8.64] ;  /* 0x00000006081b7981 */ /* 0x0002e2000c1e1500 */
[----:B------:R-:W-:Y:S02]  /*0220*/  LEA R17, R52, R16, 0x2 ;  /* 0x0000001034117211 */ /* 0x000fe400078e10ff */
[----:B------:R-:W-:Y:S01]  /*0230*/  LEA.HI.X.SX32 R11, R12, R50, 0x1, P0 ;  /* 0x000000320c0b7211 */ /* 0x000fe200000f0eff */
[----:B------:R4:W5:Y:S01]  /*0240*/  LDG.E.U16 R24, [R6.64] ;  /* 0x0000000606187981 */ /* 0x000962000c1e1500 */
[CC--:B------:R-:W-:Y:S02]  /*0250*/  LEA R12, P0, R13.reuse, R48.reuse, 0x1 ;  /* 0x000000300d0c7211 */ /* 0x0c0fe400078008ff */
[----:B------:R-:W-:Y:S01]  /*0260*/  LEA R14, P1, R16, R48, 0x1 ;  /* 0x00000030100e7211 */ /* 0x000fe200078208ff */
[----:B------:R1:W5:Y:S01]  /*0270*/  LDG.E.U16 R26, [R10.64] ;  /* 0x000000060a1a7981 */ /* 0x000362000c1e1500 */
[----:B------:R-:W-:-:S02]  /*0280*/  LEA.HI.X.SX32 R13, R13, R50, 0x1, P0 ;  /* 0x000000320d0d7211 */ /* 0x000fc400000f0eff */
[----:B0-----:R-:W-:Y:S01]  /*0290*/  LEA R4, P0, R15, R48, 0x1 ;  /* 0x000000300f047211 */ /* 0x001fe200078008ff */
[----:B----4-:R-:W-:-:S03]  /*02a0*/  IMAD R7, R52, 0x4, R17 ;  /* 0x0000000434077824 */ /* 0x010fc600078e0211 */
[----:B------:R-:W-:Y:S01]  /*02b0*/  LEA.HI.X.SX32 R5, R15, R50, 0x1, P0 ;  /* 0x000000320f057211 */ /* 0x000fe200000f0eff */
[----:B------:R0:W4:Y:S01]  /*02c0*/  LDG.E.U16 R29, [R12.64] ;  /* 0x000000060c1d7981 */ /* 0x000122000c1e1500 */
[----:B-1----:R-:W-:Y:S01]  /*02d0*/  IMAD R11, R52, 0x4, R7 ;  /* 0x00000004340b7824 */ /* 0x002fe200078e0207 */
[C---:B------:R-:W-:Y:S02]  /*02e0*/  LEA R8, P0, R17.reuse, R48, 0x1 ;  /* 0x0000003011087211 */ /* 0x040fe400078008ff */
[----:B------:R1:W5:Y:S01]  /*02f0*/  LDG.E.U16 R28, [R4.64] ;  /* 0x00000006041c7981 */ /* 0x000362000c1e1500 */
[-C--:B------:R-:W-:Y:S02]  /*0300*/  LEA.HI.X.SX32 R15, R16, R50.reuse, 0x1, P1 ;  /* 0x00000032100f7211 */ /* 0x080fe400008f0eff */
[C---:B------:R-:W-:Y:S02]  /*0310*/  LEA R16, R52.reuse, R11, 0x2 ;  /* 0x0000000b34107211 */ /* 0x040fe400078e10ff */
[----:B------:R-:W-:Y:S01]  /*0320*/  LEA.HI.X.SX32 R9, R17, R50, 0x1, P0 ;  /* 0x0000003211097211 */ /* 0x000fe200000f0eff */
[----:B------:R1:W5:Y:S01]  /*0330*/  LDG.E.U16 R31, [R14.64] ;  /* 0x000000060e1f7981 */ /* 0x000362000c1e1500 */
[CC--:B------:R-:W-:Y:S01]  /*0340*/  LEA R6, P0, R7.reuse, R48.reuse, 0x1 ;  /* 0x0000003007067211 */ /* 0x0c0fe200078008ff */
[----:B------:R-:W-:Y:S01]  /*0350*/  IMAD R17, R52, 0x4, R16 ;  /* 0x0000000434117824 */ /* 0x000fe200078e0210 */
[----:B0-----:R-:W-:Y:S01]  /*0360*/  LEA R12, P1, R16, R48, 0x1 ;  /* 0x00000030100c7211 */ /* 0x001fe200078208ff */
[----:B------:R0:W5:Y:S01]  /*0370*/  LDG.E.U16 R30, [R8.64] ;  /* 0x00000006081e7981 */ /* 0x000162000c1e1500 */
[----:B------:R-:W-:-:S02]  /*0380*/  LEA.HI.X.SX32 R7, R7, R50, 0x1, P0 ;  /* 0x0000003207077211 */ /* 0x000fc400000f0eff */
[----:B------:R-:W-:Y:S01]  /*0390*/  LEA R10, P0, R11, R48, 0x1 ;  /* 0x000000300b0a7211 */ /* 0x000fe200078008ff */
[----:B-1----:R-:W-:-:S03]  /*03a0*/  IMAD R14, R52, 0x4, R17 ;  /* 0x00000004340e7824 */ /* 0x002fc600078e0211 */
[----:B------:R-:W-:Y:S01]  /*03b0*/  LEA.HI.X.SX32 R11, R11, R50, 0x1, P0 ;  /* 0x000000320b0b7211 */ /* 0x000fe200000f0eff */
[----:B------:R1:W5:Y:S01]  /*03c0*/  LDG.E.U16 R33, [R6.64] ;  /* 0x0000000606217981 */ /* 0x000362000c1e1500 */
[C---:B------:R-:W-:Y:S02]  /*03d0*/  LEA R4, P0, R17.reuse, R48, 0x1 ;  /* 0x0000003011047211 */ /* 0x040fe400078008ff */
[----:B------:R-:W-:Y:S01]  /*03e0*/  LEA R15, R52, R14, 0x2 ;  /* 0x0000000e340f7211 */ /* 0x000fe200078e10ff */
[----:B------:R1:W5:Y:S01]  /*03f0*/  LDG.E.U16 R32, [R10.64] ;  /* 0x000000060a207981 */ /* 0x000362000c1e1500 */
[-C--:B------:R-:W-:Y:S02]  /*0400*/  LEA.HI.X.SX32 R5, R17, R50.reuse, 0x1, P0 ;  /* 0x0000003211057211 */ /* 0x080fe400000f0eff */
[----:B------:R-:W-:Y:S01]  /*0410*/  LEA.HI.X.SX32 R13, R16, R50, 0x1, P1 ;  /* 0x00000032100d7211 */ /* 0x000fe200008f0eff */
[----:B------:R-:W-:Y:S01]  /*0420*/  IMAD R16, R52, 0x4, R15 ;  /* 0x0000000434107824 */ /* 0x000fe200078e020f */
[C---:B0-----:R-:W-:Y:S01]  /*0430*/  LEA R8, P0, R14.reuse, R48, 0x1 ;  /* 0x000000300e087211 */ /* 0x041fe200078008ff */
[----:B------:R0:W5:Y:S03]  /*0440*/  LDG.E.U16 R34, [R4.64] ;  /* 0x0000000604227981 */ /* 0x000166000c1e1500 */
[----:B------:R-:W-:Y:S01]  /*0450*/  LEA.HI.X.SX32 R9, R14, R50, 0x1, P0 ;  /* 0x000000320e097211 */ /* 0x000fe200000f0eff */
[----:B------:R-:W-:Y:S01]  /*0460*/  IMAD R17, R52, 0x4, R16 ;  /* 0x0000000434117824 */ /* 0x000fe200078e0210 */
[-C--:B-1----:R-:W-:Y:S01]  /*0470*/  LEA R6, P0, R15, R48.reuse, 0x1 ;  /* 0x000000300f067211 */ /* 0x082fe200078008ff */
[----:B------:R1:W5:Y:S01]  /*0480*/  LDG.E.U16 R35, [R12.64] ;  /* 0x000000060c237981 */ /* 0x000362000c1e1500 */
[----:B------:R-:W-:-:S02]  /*0490*/  LEA R14, P1, R16, R48, 0x1 ;  /* 0x00000030100e7211 */ /* 0x000fc400078208ff */
[-C--:B------:R-:W-:Y:S01]  /*04a0*/  LEA.HI.X.SX32 R7, R15, R50.reuse, 0x1, P0 ;  /* 0x000000320f077211 */ /* 0x080fe200000f0eff */
[----:B------:R0:W5:Y:S01]  /*04b0*/  LDG.E.U16 R37, [R8.64] ;  /* 0x0000000608257981 */ /* 0x000162000c1e1500 */
[----:B------:R-:W-:Y:S02]  /*04c0*/  LEA.HI.X.SX32 R15, R16, R50, 0x1, P1 ;  /* 0x00000032100f7211 */ /* 0x000fe400008f0eff */
[----:B------:R-:W-:Y:S01]  /*04d0*/  LEA R16, R52, R17, 0x2 ;  /* 0x0000001134107211 */ /* 0x000fe200078e10ff */
[----:B------:R0:W5:Y:S01]  /*04e0*/  LDG.E.U16 R36, [R6.64] ;  /* 0x0000000606247981 */ /* 0x000162000c1e1500 */
[----:B------:R-:W-:-:S03]  /*04f0*/  LEA R10, P0, R17, R48, 0x1 ;  /* 0x00000030110a7211 */ /* 0x000fc600078008ff */
[----:B-1----:R-:W-:Y:S01]  /*0500*/  IMAD R12, R52, 0x4, R16 ;  /* 0x00000004340c7824 */ /* 0x002fe200078e0210 */
[----:B------:R-:W-:Y:S01]  /*0510*/  LEA.HI.X.SX32 R11, R17, R50, 0x1, P0 ;  /* 0x00000032110b7211 */ /* 0x000fe200000f0eff */
[----:B------:R1:W5:Y:S01]  /*0520*/  LDG.E.U16 R39, [R14.64] ;  /* 0x000000060e277981 */ /* 0x000362000c1e1500 */
[----:B0-----:R-:W-:Y:S01]  /*0530*/  LEA R4, P0, R16, R48, 0x1 ;  /* 0x0000003010047211 */ /* 0x001fe200078008ff */
[----:B------:R-:W-:Y:S02]  /*0540*/  IMAD R13, R52, 0x4, R12 ;  /* 0x00000004340d7824 */ /* 0x000fe400078e020c */
[----:B------:R0:W5:Y:S01]  /*0550*/  LDG.E.U16 R40, [R10.64] ;  /* 0x000000060a287981 */ /* 0x000162000c1e1500 */
[----:B------:R-:W-:Y:S02]  /*0560*/  LEA.HI.X.SX32 R5, R16, R50, 0x1, P0 ;  /* 0x0000003210057211 */ /* 0x000fe400000f0eff */
[----:B------:R-:W-:Y:S02]  /*0570*/  LEA R16, R52, R13, 0x2 ;  /* 0x0000000d34107211 */ /* 0x000fe400078e10ff */
[----:B------:R-:W-:Y:S01]  /*0580*/  LEA R8, P0, R12, R48, 0x1 ;  /* 0x000000300c087211 */ /* 0x000fe200078008ff */
[----:B------:R0:W5:Y:S02]  /*0590*/  LDG.E.U16 R41, [R4.64] ;  /* 0x0000000604297981 */ /* 0x000164000c1e1500 */
[----:B------:R-:W-:-:S04]  /*05a0*/  IMAD R17, R52, 0x4, R16 ;  /* 0x0000000434117824 */ /* 0x000fc800078e0210 */
[----:B------:R-:W-:Y:S01]  /*05b0*/  IMAD R19, R52, 0x4, R17 ;  /* 0x0000000434137824 */ /* 0x000fe200078e0211 */
[----:B------:R-:W-:-:S04]  /*05c0*/  LEA R6, P1, R13, R48, 0x1 ;  /* 0x000000300d067211 */ /* 0x000fc800078208ff */
[----:B-1----:R-:W-:Y:S02]  /*05d0*/  LEA R15, R52, R19, 0x2 ;  /* 0x00000013340f7211 */ /* 0x002fe400078e10ff */
[----:B------:R-:W-:Y:S02]  /*05e0*/  LEA.HI.X.SX32 R9, R12, R50, 0x1, P0 ;  /* 0x000000320c097211 */ /* 0x000fe400000f0eff */
[----:B------:R-:W-:Y:S01]  /*05f0*/  LEA R12, P0, R16, R48, 0x1 ;  /* 0x00000030100c7211 */ /* 0x000fe200078008ff */
[----:B------:R-:W-:Y:S01]  /*0600*/  IMAD R20, R52, 0x4, R15 ;  /* 0x0000000434147824 */ /* 0x000fe200078e020f */
[-C--:B------:R-:W-:Y:S01]  /*0610*/  LEA.HI.X.SX32 R7, R13, R50.reuse, 0x1, P1 ;  /* 0x000000320d077211 */ /* 0x080fe200008f0eff */
[----:B------:R1:W5:Y:S01]  /*0620*/  LDG.E.U16 R42, [R8.64] ;  /* 0x00000006082a7981 */ /* 0x000362000c1e1500 */
[----:B------:R-:W-:Y:S01]  /*0630*/  LEA.HI.X.SX32 R13, R16, R50, 0x1, P0 ;  /* 0x00000032100d7211 */ /* 0x000fe200000f0eff */
[C---:B------:R-:W-:Y:S01]  /*0640*/  IMAD R16, R52.reuse, 0x4, R20 ;  /* 0x0000000434107824 */ /* 0x040fe200078e0214 */
[C---:B0-----:R-:W-:Y:S01]  /*0650*/  LEA R10, P0, R17.reuse, R48, 0x1 ;  /* 0x00000030110a7211 */ /* 0x041fe200078008ff */
[----:B------:R0:W5:Y:S03]  /*0660*/  LDG.E.U16 R43, [R6.64] ;  /* 0x00000006062b7981 */ /* 0x000166000c1e1500 */
[----:B------:R-:W-:Y:S01]  /*0670*/  LEA R21, R52, R16, 0x2 ;  /* 0x0000001034157211 */ /* 0x000fe200078e10ff */
[----:B------:R0:W5:Y:S01]  /*0680*/  LDG.E.U16 R44, [R12.64] ;  /* 0x000000060c2c7981 */ /* 0x000162000c1e1500 */
[----:B------:R-:W-:-:S02]  /*0690*/  LEA.HI.X.SX32 R11, R17, R50, 0x1, P0 ;  /* 0x00000032110b7211 */ /* 0x000fc400000f0eff */
[-C--:B------:R-:W-:Y:S01]  /*06a0*/  LEA R4, P0, R19, R48.reuse, 0x1 ;  /* 0x0000003013047211 */ /* 0x080fe200078008ff */
[C---:B------:R-:W-:Y:S01]  /*06b0*/  IMAD R17, R52.reuse, 0x4, R21 ;  /* 0x0000000434117824 */ /* 0x040fe200078e0215 */
[----:B------:R-:W-:Y:S01]  /*06c0*/  LEA R14, P1, R15, R48, 0x1 ;  /* 0x000000300f0e7211 */ /* 0x000fe200078208ff */
[----:B------:R0:W5:Y:S01]  /*06d0*/  LDG.E.U16 R45, [R10.64] ;  /* 0x000000060a2d7981 */ /* 0x000162000c1e1500 */
[----:B------:R-:W-:Y:S01]  /*06e0*/  LEA.HI.X.SX32 R5, R19, R50, 0x1, P0 ;  /* 0x0000003213057211 */ /* 0x000fe200000f0eff */
[----:B------:R-:W-:Y:S01]  /*06f0*/  IMAD R19, R52, 0x4, R17 ;  /* 0x0000000434137824 */ /* 0x000fe200078e0211 */
[----:B-1----:R-:W-:Y:S02]  /*0700*/  LEA R8, P0, R16, R48, 0x1 ;  /* 0x0000003010087211 */ /* 0x002fe400078008ff */
[----:B------:R-:W-:Y:S01]  /*0710*/  LEA.HI.X.SX32 R15, R15, R50, 0x1, P1 ;  /* 0x000000320f0f7211 */ /* 0x000fe200008f0eff */
[----:B------:R1:W5:Y:S01]  /*0720*/  LDG.E.U16 R46, [R4.64] ;  /* 0x00000006042e7981 */ /* 0x000362000c1e1500 */
[----:B0-----:R-:W-:-:S02]  /*0730*/  LEA R7, R52, R19, 0x2 ;  /* 0x0000001334077211 */ /* 0x001fc400078e10ff */
[----:B------:R-:W-:Y:S01]  /*0740*/  LEA.HI.X.SX32 R9, R16, R50, 0x1, P0 ;  /* 0x0000003210097211 */ /* 0x000fe200000f0eff */
[----:B------:R0:W5:Y:S02]  /*0750*/  LDG.E.U16 R47, [R14.64] ;  /* 0x000000060e2f7981 */ /* 0x000164000c1e1500 */
[C---:B------:R-:W-:Y:S01]  /*0760*/  IMAD R22, R52.reuse, 0x4, R7 ;  /* 0x0000000434167824 */ /* 0x040fe200078e0207 */
[-C--:B------:R-:W-:Y:S01]  /*0770*/  LEA R12, P0, R17, R48.reuse, 0x1 ;  /* 0x00000030110c7211 */ /* 0x080fe200078008ff */
[----:B------:R0:W5:Y:S02]  /*0780*/  LDG.E.U16 R49, [R8.64] ;  /* 0x0000000608317981 */ /* 0x000164000c1e1500 */
[----:B------:R-:W-:Y:S01]  /*0790*/  IMAD R10, R52, 0x4, R22 ;  /* 0x00000004340a7824 */ /* 0x000fe200078e0216 */
[----:B------:R-:W-:-:S04]  /*07a0*/  LEA R16, P1, R7, R48, 0x1 ;  /* 0x0000003007107211 */ /* 0x000fc800078208ff */
[----:B-1----:R-:W-:Y:S02]  /*07b0*/  LEA R4, P2, R10, R48, 0x1 ;  /* 0x000000300a047211 */ /* 0x002fe400078408ff */
[-C--:B------:R-:W-:Y:S02]  /*07c0*/  LEA.HI.X.SX32 R13, R17, R50.reuse, 0x1, P0 ;  /* 0x00000032110d7211 */ /* 0x080fe400000f0eff */
[----:B------:R-:W-:Y:S02]  /*07d0*/  LEA.HI.X.SX32 R17, R7, R50, 0x1, P1 ;  /* 0x0000003207117211 */ /* 0x000fe400008f0eff */
[----:B------:R-:W-:Y:S01]  /*07e0*/  LEA R23, R52, R10, 0x2 ;  /* 0x0000000a34177211 */ /* 0x000fe200078e10ff */
[----:B------:R1:W5:Y:S01]  /*07f0*/  LDG.E.U16 R51, [R12.64] ;  /* 0x000000060c337981 */ /* 0x000362000c1e1500 */
[----:B------:R-:W-:Y:S02]  /*0800*/  LEA.HI.X.SX32 R5, R10, R50, 0x1, P2 ;  /* 0x000000320a057211 */ /* 0x000fe400010f0eff */
[-C--:B------:R-:W-:Y:S01]  /*0810*/  LEA R6, P0, R20, R48.reuse, 0x1 ;  /* 0x0000003014067211 */ /* 0x080fe200078008ff */
[----:B------:R0:W5:Y:S01]  /*0820*/  LDG.E.U16 R17, [R16.64] ;  /* 0x0000000610117981 */ /* 0x000162000c1e1500 */
[----:B------:R-:W-:-:S02]  /*0830*/  LEA R10, P1, R19, R48, 0x1 ;  /* 0x00000030130a7211 */ /* 0x000fc400078208ff */
[-C--:B------:R-:W-:Y:S01]  /*0840*/  LEA.HI.X.SX32 R7, R20, R50.reuse, 0x1, P0 ;  /* 0x0000003214077211 */ /* 0x080fe200000f0eff */
[----:B------:R1:W5:Y:S01]  /*0850*/  LDG.E.U16 R53, [R4.64] ;  /* 0x0000000604357981 */ /* 0x000362000c1e1500 */
[----:B------:R-:W-:-:S03]  /*0860*/  LEA.HI.X.SX32 R11, R19, R50, 0x1, P1 ;  /* 0x00000032130b7211 */ /* 0x000fc600008f0eff */
[----:B------:R1:W5:Y:S04]  /*0870*/  LDG.E.U16 R20, [R6.64] ;  /* 0x0000000606147981 */ /* 0x000368000c1e1500 */
[----:B------:R1:W5:Y:S01]  /*0880*/  LDG.E.U16 R10, [R10.64] ;  /* 0x000000060a0a7981 */ /* 0x000362000c1e1500 */
[-C--:B0-----:R-:W-:Y:S02]  /*0890*/  LEA R8, P0, R21, R48.reuse, 0x1 ;  /* 0x0000003015087211 */ /* 0x081fe400078008ff */
[----:B-1----:R-:W-:Y:S02]  /*08a0*/  LEA R12, P1, R23, R48, 0x1 ;  /* 0x00000030170c7211 */ /* 0x002fe400078208ff */
[----:B------:R-:W-:Y:S02]  /*08b0*/  LEA.HI.X.SX32 R9, R21, R50, 0x1, P0 ;  /* 0x0000003215097211 */ /* 0x000fe400000f0eff */
[----:B------:R-:W-:-:S02]  /*08c0*/  LEA R14, P0, R22, R48, 0x1 ;  /* 0x00000030160e7211 */ /* 0x000fc400078008ff */
[-C--:B------:R-:W-:Y:S01]  /*08d0*/  LEA.HI.X.SX32 R13, R23, R50.reuse, 0x1, P1 ;  /* 0x00000032170d7211 */ /* 0x080fe200008f0eff */
[----:B------:R0:W5:Y:S01]  /*08e0*/  LDG.E.U16 R8, [R8.64] ;  /* 0x0000000608087981 */ /* 0x000162000c1e1500 */
[----:B------:R-:W-:-:S03]  /*08f0*/  LEA.HI.X.SX32 R15, R22, R50, 0x1, P0 ;  /* 0x00000032160f7211 */ /* 0x000fc600000f0eff */
[----:B------:R1:W5:Y:S04]  /*0900*/  LDG.E.U16 R12, [R12.64] ;  /* 0x000000060c0c7981 */ /* 0x000368000c1e1500 */
[----:B------:R0:W5:Y:S01]  /*0910*/  LDG.E.U16 R14, [R14.64] ;  /* 0x000000060e0e7981 */ /* 0x000162000c1e1500 */
[----:B------:R-:W-:Y:S01]  /*0920*/  SHF.R.S32.HI R4, RZ, 0x6, R0 ;  /* 0x00000006ff047819 */ /* 0x000fe20000011400 */
[----:B------:R-:W-:-:S03]  /*0930*/  IMAD.SHL.U32 R57, R0, 0x2, RZ ;  /* 0x0000000200397824 */ /* 0x000fc600078e00ff */
[----:B------:R-:W-:-:S04]  /*0940*/  SGXT R4, R4, 0x1 ;  /* 0x000000010404781a */ /* 0x000fc80000000200 */
[----:B------:R-:W-:-:S04]  /*0950*/  LOP3.LUT R4, R4, 0x90, RZ, 0xc0, !PT ;  /* 0x0000009004047812 */ /* 0x000fc800078ec0ff */
[----:B------:R-:W-:-:S04]  /*0960*/  LOP3.LUT R4, R4, 0x7e, R57, 0x78, !PT ;  /* 0x0000007e04047812 */ /* 0x000fc800078e7839 */
[----:B------:R-:W-:Y:S02]  /*0970*/  LOP3.LUT R5, R4, 0x20, RZ, 0x3c, !PT ;  /* 0x0000002004057812 */ /* 0x000fe400078e3cff */
[C---:B------:R-:W-:Y:S01]  /*0980*/  LOP3.LUT R11, R0.reuse, 0x60, RZ, 0xc0, !PT ;  /* 0x00000060000b7812 */ /* 0x040fe200078ec0ff */
[----:B------:R-:W-:Y:S01]  /*0990*/  IMAD.MOV.U32 R6, RZ, RZ, 0x3f800000 ;  /* 0x3f800000ff067424 */ /* 0x000fe200078e00ff */
[----:B------:R-:W-:Y:S01]  /*09a0*/  MOV R183, 0xff800000 ;  /* 0xff80000000b77802 */ /* 0x000fe20000000f00 */
[----:B------:R-:W-:Y:S01]  /*09b0*/  IMAD.MOV.U32 R184, RZ, RZ, -0x800000 ;  /* 0xff800000ffb87424 */ /* 0x000fe200078e00ff */
[----:B------:R-:W-:Y:S01]  /*09c0*/  MOV R182, 0xff800000 ;  /* 0xff80000000b67802 */ /* 0x000fe20000000f00 */
[----:B------:R-:W-:Y:S01]  /*09d0*/  IMAD.MOV.U32 R137, RZ, RZ, -0x800000 ;  /* 0xff800000ff897424 */ /* 0x000fe200078e00ff */
[----:B------:R-:W-:Y:S01]  /*09e0*/  CS2R R76, SRZ ;  /* 0x00000000004c7805 */ /* 0x000fe2000001ff00 */
[----:B------:R-:W-:Y:S01]  /*09f0*/  IMAD.MOV.U32 R7, RZ, RZ, 0x3f800000 ;  /* 0x3f800000ff077424 */ /* 0x000fe200078e00ff */
[----:B------:R-:W-:Y:S01]  /*0a00*/  CS2R R78, SRZ ;  /* 0x00000000004e7805 */ /* 0x000fe2000001ff00 */
[----:B0-----:R-:W-:Y:S01]  /*0a10*/  IMAD.MOV.U32 R9, RZ, RZ, 0x3f800000 ;  /* 0x3f800000ff097424 */ /* 0x001fe200078e00ff */
[----:B------:R-:W-:Y:S01]  /*0a20*/  CS2R R80, SRZ ;  /* 0x0000000000507805 */ /* 0x000fe2000001ff00 */
        /* <DEDUP_REMOVED lines=10> */
[C---:B-1----:R-:W-:Y:S01]  /*0ad0*/  LOP3.LUT R13, R0.reuse, 0x1c, RZ, 0xc0, !PT ;  /* 0x0000001c000d7812 */ /* 0x042fe200078ec0ff */
[----:B------:R-:W-:-:S02]  /*0ae0*/  IMAD.SHL.U32 R15, R0, 0x40, RZ ;  /* 0x00000040000f7824 */ /* 0x000fc400078e00ff */
[----:B------:R-:W-:Y:S01]  /*0af0*/  IMAD R16, R18, c[0x0][0x1c8], RZ ;  /* 0x0000720012107a24 */ /* 0x000fe200078e02ff */
[----:B--2---:R-:W-:Y:S04]  /*0b00*/  STS.U16 [R4], R25 ;  /* 0x0000001904007388 */ /* 0x004fe80000000400 */
[----:B---3--:R-:W-:Y:S04]  /*0b10*/  STS.U16 [R4+0x200], R27 ;  /* 0x0002001b04007388 */ /* 0x008fe80000000400 */
[----:B----4-:R-:W-:Y:S04]  /*0b20*/  STS.U16 [R4+0x400], R29 ;  /* 0x0004001d04007388 */ /* 0x010fe80000000400 */
[----:B-----5:R-:W-:Y:S04]  /*0b30*/  STS.U16 [R4+0x600], R31 ;  /* 0x0006001f04007388 */ /* 0x020fe80000000400 */
[----:B------:R-:W-:Y:S04]  /*0b40*/  STS.U16 [R4+0x800], R33 ;  /* 0x0008002104007388 */ /* 0x000fe80000000400 */
        /* <DEDUP_REMOVED lines=23> */
[----:B------:R0:W-:Y:S02]  /*0cc0*/  STS.U16 [R5+0x1b00], R10 ;  /* 0x001b000a05007388 */ /* 0x0001e40000000400 */
[----:B0-----:R-:W-:-:S04]  /*0cd0*/  IADD3 R10, R38, 0x20, RZ ;  /* 0x00000020260a7810 */ /* 0x001fc80007ffe0ff */
[----:B------:R-:W-:Y:S01]  /*0ce0*/  ISETP.GE.AND P0, PT, R10, 0x1, PT ;  /* 0x000000010a00780c */ /* 0x000fe20003f06270 */
[----:B------:R0:W-:Y:S01]  /*0cf0*/  STS.U16 [R5+0x1900], R8 ;  /* 0x0019000805007388 */ /* 0x0001e20000000400 */
[----:B------:R-:W-:Y:S01]  /*0d00*/  CS2R R48, SRZ ;  /* 0x0000000000307805 */ /* 0x000fe2000001ff00 */
[----:B------:R-:W-:Y:S01]  /*0d10*/  CS2R R50, SRZ ;  /* 0x0000000000327805 */ /* 0x000fe2000001ff00 */
[----:B------:R-:W-:Y:S01]  /*0d20*/  CS2R R52, SRZ ;  /* 0x0000000000347805 */ /* 0x000fe2000001ff00 */
[----:B------:R1:W-:Y:S01]  /*0d30*/  STS.U16 [R5+0x1d00], R14 ;  /* 0x001d000e05007388 */ /* 0x0003e20000000400 */
[----:B------:R-:W-:-:S03]  /*0d40*/  SHF.L.U32 R17, R11, 0x4, RZ ;  /* 0x000000040b117819 */ /* 0x000fc600000006ff */
[----:B------:R2:W-:Y:S01]  /*0d50*/  STS.U16 [R5+0x1f00], R12 ;  /* 0x001f000c05007388 */ /* 0x0005e20000000400 */
[----:B0-----:R-:W-:Y:S01]  /*0d60*/  MOV R8, 0x3f800000 ;  /* 0x3f80000000087802 */ /* 0x001fe20000000f00 */
[C---:B-1----:R-:W-:Y:S01]  /*0d70*/  IMAD.SHL.U32 R14, R0.reuse, 0x8, RZ ;  /* 0x00000008000e7824 */ /* 0x042fe200078e00ff */
[----:B--2---:R-:W-:Y:S01]  /*0d80*/  LOP3.LUT R12, R0, 0x7f, RZ, 0xc0, !PT ;  /* 0x0000007f000c7812 */ /* 0x004fe200078ec0ff */
[----:B------:R-:W-:Y:S05]  /*0d90*/  @!P0 BRA `(.L_x_0) ;  /* 0x00002ff000008947 */ /* 0x000fea0003800000 */
[----:B------:R-:W-:Y:S01]  /*0da0*/  IMAD R30, R18, c[0x0][0x1b8], RZ ;  /* 0x00006e00121e7a24 */ /* 0x000fe200078e02ff */
[----:B------:R-:W-:Y:S01]  /*0db0*/  SHF.R.U32.HI R6, RZ, 0x1, R11 ;  /* 0x00000001ff067819 */ /* 0x000fe2000001160b */
[----:B------:R-:W-:Y:S01]  /*0dc0*/  IMAD.MOV.U32 R44, RZ, RZ, c[0x0][0x1b8] ;  /* 0x00006e00ff2c7624 */ /* 0x000fe200078e00ff */
[----:B------:R-:W-:Y:S01]  /*0dd0*/  LOP3.LUT R28, R0, 0x3, RZ, 0xc0, !PT ;  /* 0x00000003001c7812 */ /* 0x000fe200078ec0ff */
[----:B------:R-:W-:Y:S01]  /*0de0*/  IMAD R7, R2, c[0x0][0x1a0], RZ ;  /* 0x0000680002077a24 */ /* 0x000fe200078e02ff */
[----:B------:R-:W-:Y:S01]  /*0df0*/  LOP3.LUT R6, R6, 0x30, R57, 0x78, !PT ;  /* 0x0000003006067812 */ /* 0x000fe200078e7839 */
[----:B------:R-:W-:Y:S01]  /*0e00*/  IMAD R31, R44, 0x4, R30 ;  /* 0x000000042c1f7824 */ /* 0x000fe200078e021e */
[C---:B------:R-:W-:Y:S01]  /*0e10*/  LEA R19, R13.reuse, R28, 0x2 ;  /* 0x0000001c0d137211 */ /* 0x040fe200078e10ff */
[----:B------:R-:W-:Y:S01]  /*0e20*/  IMAD R9, R12, c[0x0][0x1a8], RZ ;  /* 0x00006a000c097a24 */ /* 0x000fe200078e02ff */
[----:B------:R-:W-:Y:S01]  /*0e30*/  SHF.R.U32.HI R23, RZ, 0x3, R12 ;  /* 0x00000003ff177819 */ /* 0x000fe2000001160c */
[C---:B------:R-:W-:Y:S01]  /*0e40*/  IMAD R32, R44.reuse, 0x4, R31 ;  /* 0x000000042c207824 */ /* 0x040fe200078e021f */
[----:B------:R-:W-:Y:S01]  /*0e50*/  LEA.HI R20, R13, 0x10, RZ, 0x1e ;  /* 0x000000100d147811 */ /* 0x000fe200078ff0ff */
[----:B------:R-:W-:Y:S01]  /*0e60*/  IMAD.U32 R18, R19, 0x4, R6 ;  /* 0x0000000413127824 */ /* 0x000fe200078e0006 */
[----:B------:R-:W-:Y:S01]  /*0e70*/  LEA.HI R19, R13, 0x8, RZ, 0x1e ;  /* 0x000000080d137811 */ /* 0x000fe200078ff0ff */
[----:B------:R-:W-:Y:S01]  /*0e80*/  IMAD.SHL.U32 R242, R7, 0x2, RZ ;  /* 0x0000000207f27824 */ /* 0x000fe200078e00ff */
[----:B------:R-:W-:Y:S01]  /*0e90*/  LEA R33, R44, R32, 0x2 ;  /* 0x000000202c217211 */ /* 0x000fe200078e10ff */
[C---:B------:R-:W-:Y:S01]  /*0ea0*/  IMAD.SHL.U32 R243, R9.reuse, 0x2, RZ ;  /* 0x0000000209f37824 */ /* 0x040fe200078e00ff */
[----:B------:R-:W-:Y:S01]  /*0eb0*/  LOP3.LUT R6, R0, 0x1f, RZ, 0xc0, !PT ;  /* 0x0000001f00067812 */ /* 0x000fe200078ec0ff */
[----:B------:R-:W-:Y:S01]  /*0ec0*/  IMAD.HI R26, R9, 0x2, RZ ;  /* 0x00000002091a7827 */ /* 0x000fe200078e02ff */
[----:B------:R-:W-:Y:S01]  /*0ed0*/  LOP3.LUT R25, R23, 0xc, RZ, 0xc0, !PT ;  /* 0x0000000c17197812 */ /* 0x000fe200078ec0ff */
[----:B------:R-:W-:Y:S01]  /*0ee0*/  CS2R R76, SRZ ;  /* 0x00000000004c7805 */ /* 0x000fe2000001ff00 */
[----:B------:R-:W-:Y:S01]  /*0ef0*/  SHF.L.U32 R36, R20, 0x4, RZ ;  /* 0x0000000414247819 */ /* 0x000fe200000006ff */
[----:B------:R-:W-:Y:S01]  /*0f00*/  IMAD R34, R44, 0x4, R33 ;  /* 0x000000042c227824 */ /* 0x000fe200078e0221 */
[----:B------:R-:W-:Y:S01]  /*0f10*/  IADD3 R242, P0, P1, R243, c[0x0][0x168], R242 ;  /* 0x00005a00f3f27a10 */ /* 0x000fe2000791e0f2 */
[----:B------:R-:W-:Y:S01]  /*0f20*/  IMAD.SHL.U32 R24, R19, 0x10, RZ ;  /* 0x0000001013187824 */ /* 0x000fe200078e00ff */
[C---:B------:R-:W-:Y:S01]  /*0f30*/  LEA.HI R21, R13.reuse, 0x18, RZ, 0x1e ;  /* 0x000000180d157811 */ /* 0x040fe200078ff0ff */
[----:B------:R-:W-:Y:S01]  /*0f40*/  IMAD R8, R2, c[0x0][0x1b0], RZ ;  /* 0x00006c0002087a24 */ /* 0x000fe200078e02ff */
[----:B------:R-:W-:Y:S01]  /*0f50*/  SHF.L.U32 R22, R13, 0x2, RZ ;  /* 0x000000020d167819 */ /* 0x000fe200000006ff */
[----:B------:R-:W-:Y:S01]  /*0f60*/  IMAD R9, R6, c[0x0][0x1b4], RZ ;  /* 0x00006d0006097a24 */ /* 0x000fe200078e02ff */
[----:B------:R-:W-:Y:S01]  /*0f70*/  LOP3.LUT P6, RZ, R0, 0x3, RZ, 0xc0, !PT ;  /* 0x0000000300ff7812 */ /* 0x000fe200078cc0ff */
[----:B------:R-:W-:Y:S01]  /*0f80*/  IMAD R35, R44, 0x4, R34 ;  /* 0x000000042c237824 */ /* 0x000fe200078e0222 */
[----:B------:R-:W-:Y:S01]  /*0f90*/  IADD3 R22, R22, R25, RZ ;  /* 0x0000001916167210 */ /* 0x000fe20007ffe0ff */
[----:B------:R-:W-:Y:S01]  /*0fa0*/  IMAD.HI R7, R7, 0x2, RZ ;  /* 0x0000000207077827 */ /* 0x000fe200078e02ff */
[----:B------:R-:W-:Y:S01]  /*0fb0*/  MOV R136, 0xff800000 ;  /* 0xff80000000887802 */ /* 0x000fe20000000f00 */
[----:B------:R-:W-:Y:S01]  /*0fc0*/  CS2R R78, SRZ ;  /* 0x00000000004e7805 */ /* 0x000fe2000001ff00 */
[----:B------:R-:W-:Y:S01]  /*0fd0*/  CS2R R80, SRZ ;  /* 0x0000000000507805 */ /* 0x000fe2000001ff00 */
[C---:B------:R-:W-:Y:S01]  /*0fe0*/  IMAD.IADD R23, R25.reuse, 0x1, R24 ;  /* 0x0000000119177824 */ /* 0x040fe200078e0218 */
[----:B------:R-:W-:Y:S01]  /*0ff0*/  IADD3 R24, R25, R36, RZ ;  /* 0x0000002419187210 */ /* 0x000fe20007ffe0ff */
[----:B------:R-:W-:Y:S01]  /*1000*/  IMAD.SHL.U32 R6, R8, 0x2, RZ ;  /* 0x0000000208067824 */ /* 0x000fe200078e00ff */
[----:B------:R-:W-:Y:S01]  /*1010*/  LEA R36, R44, R35, 0x2 ;  /* 0x000000232c247211 */ /* 0x000fe200078e10ff */
[----:B------:R-:W-:Y:S01]  /*1020*/  IMAD.SHL.U32 R27, R9, 0x2, RZ ;  /* 0x00000002091b7824 */ /* 0x000fe200078e00ff */
[----:B------:R-:W-:Y:S01]  /*1030*/  IADD3.X R243, R26, c[0x0][0x16c], R7, P0, P1 ;  /* 0x00005b001af37a10 */ /* 0x000fe200007e2407 */
[----:B------:R-:W-:Y:S01]  /*1040*/  IMAD.SHL.U32 R26, R28, 0x2, RZ ;  /* 0x000000021c1a7824 */ /* 0x000fe200078e00ff */
[----:B------:R-:W-:Y:S01]  /*1050*/  LOP3.LUT R28, R0, 0x7, RZ, 0xc0, !PT ;  /* 0x00000007001c7812 */ /* 0x000fe200078ec0ff */
[----:B------:R-:W-:Y:S01]  /*1060*/  IMAD.HI R8, R8, 0x2, RZ ;  /* 0x0000000208087827 */ /* 0x000fe200078e02ff */
[----:B------:R-:W-:Y:S01]  /*1070*/  IADD3 R108, P0, P1, R27, c[0x0][0x170], R6 ;  /* 0x00005c001b6c7a10 */ /* 0x000fe2000791e006 */
[----:B------:R-:W-:Y:S01]  /*1080*/  CS2R R82, SRZ ;  /* 0x0000000000527805 */ /* 0x000fe2000001ff00 */
[C---:B------:R-:W-:Y:S01]  /*1090*/  LEA.HI R26, R11.reuse, R26, RZ, 0x1e ;  /* 0x0000001a0b1a7211 */ /* 0x040fe200078ff0ff */
[----:B------:R-:W-:Y:S01]  /*10a0*/  IMAD R6, R44, 0x4, R36 ;  /* 0x000000042c067824 */ /* 0x000fe200078e0224 */
[-C--:B------:R-:W-:Y:S01]  /*10b0*/  LEA R170, P2, R32, R108.reuse, 0x1 ;  /* 0x0000006c20aa7211 */ /* 0x080fe200078408ff */
[----:B------:R-:W-:Y:S01]  /*10c0*/  IMAD R42, R11, 0x4, R28 ;  /* 0x000000040b2a7824 */ /* 0x000fe200078e021c */
[----:B------:R-:W-:Y:S01]  /*10d0*/  LEA R168, P3, R33, R108, 0x1 ;  /* 0x0000006c21a87211 */ /* 0x000fe200078608ff */
[----:B------:R-:W-:Y:S01]  /*10e0*/  IMAD.HI R9, R9, 0x2, RZ ;  /* 0x0000000209097827 */ /* 0x000fe200078e02ff */
[----:B------:R-:W-:Y:S01]  /*10f0*/  LEA R7, R44, R6, 0x2 ;  /* 0x000000062c077211 */ /* 0x000fe200078e10ff */
[----:B------:R-:W-:Y:S01]  /*1100*/  CS2R R84, SRZ ;  /* 0x0000000000547805 */ /* 0x000fe2000001ff00 */
[----:B------:R-:W-:Y:S01]  /*1110*/  CS2R R86, SRZ ;  /* 0x0000000000567805 */ /* 0x000fe2000001ff00 */
[----:B------:R-:W-:Y:S01]  /*1120*/  IMAD.SHL.U32 R42, R42, 0x10, RZ ;  /* 0x000000102a2a7824 */ /* 0x000fe200078e00ff */
[----:B------:R-:W-:Y:S01]  /*1130*/  LEA R11, R44, R7, 0x2 ;  /* 0x000000072c0b7211 */ /* 0x000fe200078e10ff */
[----:B------:R-:W-:Y:S01]  /*1140*/  IMAD.SHL.U32 R40, R21, 0x10, RZ ;  /* 0x0000001015287824 */ /* 0x000fe200078e00ff */
[----:B------:R-:W-:Y:S01]  /*1150*/  CS2R R88, SRZ ;  /* 0x0000000000587805 */ /* 0x000fe2000001ff00 */
[----:B------:R-:W-:Y:S01]  /*1160*/  IMAD.SHL.U32 R29, R28, 0x40, RZ ;  /* 0x000000401c1d7824 */ /* 0x000fe200078e00ff */
[----:B------:R-:W-:Y:S01]  /*1170*/  LOP3.LUT R41, R42, 0x30, R57, 0x78, !PT ;  /* 0x000000302a297812 */ /* 0x000fe200078e7839 */
[----:B------:R-:W-:Y:S01]  /*1180*/  IMAD R37, R44, 0x4, R11 ;  /* 0x000000042c257824 */ /* 0x000fe200078e020b */
[----:B------:R-:W-:Y:S01]  /*1190*/  IADD3.X R42, R9, c[0x0][0x174], R8, P0, P1 ;  /* 0x00005d00092a7a10 */ /* 0x000fe200007e2408 */
[----:B------:R-:W-:Y:S01]  /*11a0*/  IMAD.IADD R25, R25, 0x1, R40 ;  /* 0x0000000119197824 */ /* 0x000fe200078e0228 */
[----:B------:R-:W-:Y:S01]  /*11b0*/  LEA R174, P0, R30, R108, 0x1 ;  /* 0x0000006c1eae7211 */ /* 0x000fe200078008ff */
[----:B------:R-:W-:Y:S01]  /*11c0*/  IMAD R28, R28, 0x100, R41 ;  /* 0x000001001c1c7824 */ /* 0x000fe200078e0229 */
[----:B------:R-:W-:Y:S01]  /*11d0*/  LEA R39, R44, R37, 0x2 ;  /* 0x000000252c277211 */ /* 0x000fe200078e10ff */
[----:B------:R-:W-:Y:S01]  /*11e0*/  IMAD.MOV.U32 R134, RZ, RZ, -0x800000 ;  /* 0xff800000ff867424 */ /* 0x000fe200078e00ff */
[----:B------:R-:W-:Y:S01]  /*11f0*/  LEA.HI.X.SX32 R175, R30, R42, 0x1, P0 ;  /* 0x0000002a1eaf7211 */ /* 0x000fe200000f0eff */
[----:B------:R-:W-:Y:S01]  /*1200*/  IMAD.MOV.U32 R135, RZ, RZ, -0x800000 ;  /* 0xff800000ff877424 */ /* 0x000fe200078e00ff */
[C---:B------:R-:W-:Y:S01]  /*1210*/  LEA R172, P1, R31.reuse, R108, 0x1 ;  /* 0x0000006c1fac7211 */ /* 0x040fe200078208ff */
[----:B------:R-:W-:Y:S01]  /*1220*/  IMAD R8, R44, 0x4, R39 ;  /* 0x000000042c087824 */ /* 0x000fe200078e0227 */
[-C--:B------:R-:W-:Y:S01]  /*1230*/  LEA.HI.X.SX32 R171, R32, R42.reuse, 0x1, P2 ;  /* 0x0000002a20ab7211 */ /* 0x080fe200010f0eff */
[----:B------:R-:W-:Y:S01]  /*1240*/  IMAD.MOV.U32 R47, RZ, RZ, -0x800000 ;  /* 0xff800000ff2f7424 */ /* 0x000fe200078e00ff */
[-C--:B------:R-:W-:Y:S01]  /*1250*/  LEA.HI.X.SX32 R173, R31, R42.reuse, 0x1, P1 ;  /* 0x0000002a1fad7211 */ /* 0x080fe200008f0eff */
[----:B------:R-:W-:Y:S01]  /*1260*/  IMAD R9, R44, 0x4, R8 ;  /* 0x000000042c097824 */ /* 0x000fe200078e0208 */
[----:B------:R-:W-:Y:S01]  /*1270*/  LEA.HI.X.SX32 R169, R33, R42, 0x1, P3 ;  /* 0x0000002a21a97211 */ /* 0x000fe200018f0eff */
[----:B------:R-:W-:Y:S01]  /*1280*/  CS2R R90, SRZ ;  /* 0x00000000005a7805 */ /* 0x000fe2000001ff00 */
[-C--:B------:R-:W-:Y:S01]  /*1290*/  LEA R166, P0, R34, R108.reuse, 0x1 ;  /* 0x0000006c22a67211 */ /* 0x080fe200078008ff */
[----:B------:R-:W-:Y:S01]  /*12a0*/  IMAD R30, R44, 0x4, R9 ;  /* 0x000000042c1e7824 */ /* 0x000fe200078e0209 */
[CC--:B------:R-:W-:Y:S01]  /*12b0*/  LEA R164, P1, R35.reuse, R108.reuse, 0x1 ;  /* 0x0000006c23a47211 */ /* 0x0c0fe200078208ff */
[----:B------:R-:W-:Y:S01]  /*12c0*/  CS2R R100, SRZ ;  /* 0x0000000000647805 */ /* 0x000fe2000001ff00 */
[----:B------:R-:W-:Y:S01]  /*12d0*/  LEA R162, P2, R36, R108, 0x1 ;  /* 0x0000006c24a27211 */ /* 0x000fe200078408ff */
[----:B------:R-:W-:Y:S01]  /*12e0*/  CS2R R102, SRZ ;  /* 0x0000000000667805 */ /* 0x000fe2000001ff00 */
[----:B------:R-:W-:Y:S01]  /*12f0*/  LEA R31, R44, R30, 0x2 ;  /* 0x0000001e2c1f7211 */ /* 0x000fe200078e10ff */
[----:B------:R-:W-:Y:S01]  /*1300*/  CS2R R104, SRZ ;  /* 0x0000000000687805 */ /* 0x000fe2000001ff00 */
[----:B------:R-:W-:Y:S01]  /*1310*/  LEA.HI.X.SX32 R167, R34, R42, 0x1, P0 ;  /* 0x0000002a22a77211 */ /* 0x000fe200000f0eff */
[----:B------:R-:W-:Y:S01]  /*1320*/  CS2R R106, SRZ ;  /* 0x00000000006a7805 */ /* 0x000fe2000001ff00 */
[----:B------:R-:W-:Y:S01]  /*1330*/  LEA R160, P0, R6, R108, 0x1 ;  /* 0x0000006c06a07211 */ /* 0x000fe200078008ff */
[----:B------:R-:W-:Y:S01]  /*1340*/  IMAD R32, R44, 0x4, R31 ;  /* 0x000000042c207824 */ /* 0x000fe200078e021f */
[-C--:B------:R-:W-:Y:S01]  /*1350*/  LEA.HI.X.SX32 R165, R35, R42.reuse, 0x1, P1 ;  /* 0x0000002a23a57211 */ /* 0x080fe200008f0eff */
[----:B------:R-:W-:Y:S01]  /*1360*/  IMAD.MOV.U32 R35, RZ, RZ, c[0x0][0x1a4] ;  /* 0x00006900ff237624 */ /* 0x000fe200078e00ff */
[----:B------:R-:W-:Y:S01]  /*1370*/  LEA.HI.X.SX32 R163, R36, R42, 0x1, P2 ;  /* 0x0000002a24a37211 */ /* 0x000fe200010f0eff */
[C---:B------:R-:W-:Y:S01]  /*1380*/  IMAD R33, R44.reuse, 0x4, R32 ;  /* 0x000000042c217824 */ /* 0x040fe200078e0220 */
[-C--:B------:R-:W-:Y:S01]  /*1390*/  LEA R158, P1, R7, R108.reuse, 0x1 ;  /* 0x0000006c079e7211 */ /* 0x080fe200078208ff */
[----:B------:R-:W-:Y:S01]  /*13a0*/  IMAD R205, R35, 0x26, RZ ;  /* 0x0000002623cd7824 */ /* 0x000fe200078e02ff */
[----:B------:R-:W-:Y:S01]  /*13b0*/  LEA R156, P2, R11, R108, 0x1 ;  /* 0x0000006c0b9c7211 */ /* 0x000fe200078408ff */
[C---:B------:R-:W-:Y:S01]  /*13c0*/  IMAD R207, R35.reuse, 0x24, RZ ;  /* 0x0000002423cf7824 */ /* 0x040fe200078e02ff */
[----:B------:R-:W-:Y:S01]  /*13d0*/  LEA R34, R44, R33, 0x2 ;  /* 0x000000212c227211 */ /* 0x000fe200078e10ff */
[C---:B------:R-:W-:Y:S01]  /*13e0*/  IMAD R181, R35.reuse, 0x13, RZ ;  /* 0x0000001323b57824 */ /* 0x040fe200078e02ff */
[-C--:B------:R-:W-:Y:S01]  /*13f0*/  LEA.HI.X.SX32 R161, R6, R42.reuse, 0x1, P0 ;  /* 0x0000002a06a17211 */ /* 0x080fe200000f0eff */
[----:B------:R-:W-:Y:S01]  /*1400*/  IMAD R197, R35, 0x2e, RZ ;  /* 0x0000002e23c57824 */ /* 0x000fe200078e02ff */
[-C--:B------:R-:W-:Y:S01]  /*1410*/  LEA.HI.X.SX32 R159, R7, R42.reuse, 0x1, P1 ;  /* 0x0000002a079f7211 */ /* 0x080fe200008f0eff */
[----:B------:R-:W-:Y:S01]  /*1420*/  IMAD R6, R44, 0x4, R34 ;  /* 0x000000042c067824 */ /* 0x000fe200078e0222 */
[----:B------:R-:W-:Y:S01]  /*1430*/  LEA.HI.X.SX32 R157, R11, R42, 0x1, P2 ;  /* 0x0000002a0b9d7211 */ /* 0x000fe200010f0eff */
[----:B------:R-:W-:Y:S01]  /*1440*/  IMAD R179, R35, 0x12, RZ ;  /* 0x0000001223b37824 */ /* 0x000fe200078e02ff */
[-C--:B------:R-:W-:Y:S01]  /*1450*/  LEA R150, P2, R8, R108.reuse, 0x1 ;  /* 0x0000006c08967211 */ /* 0x080fe200078408ff */
[----:B------:R-:W-:Y:S01]  /*1460*/  IMAD R7, R44, 0x4, R6 ;  /* 0x000000042c077824 */ /* 0x000fe200078e0206 */
[----:B------:R-:W-:Y:S01]  /*1470*/  LEA R154, P0, R37, R108, 0x1 ;  /* 0x0000006c259a7211 */ /* 0x000fe200078008ff */
[C---:B------:R-:W-:Y:S01]  /*1480*/  IMAD R183, R35.reuse, 0x14, RZ ;  /* 0x0000001423b77824 */ /* 0x040fe200078e02ff */
[-C--:B------:R-:W-:Y:S01]  /*1490*/  LEA.HI.X.SX32 R151, R8, R42.reuse, 0x1, P2 ;  /* 0x0000002a08977211 */ /* 0x080fe200010f0eff */
[C---:B------:R-:W-:Y:S01]  /*14a0*/  IMAD R201, R35.reuse, 0x2a, RZ ;  /* 0x0000002a23c97824 */ /* 0x040fe200078e02ff */
[C---:B------:R-:W-:Y:S01]  /*14b0*/  LEA R8, R44.reuse, R7, 0x2 ;  /* 0x000000072c087211 */ /* 0x040fe200078e10ff */
[----:B------:R-:W-:Y:S01]  /*14c0*/  IMAD R189, R35, 0x17, RZ ;  /* 0x0000001723bd7824 */ /* 0x000fe200078e02ff */
[----:B------:R-:W-:Y:S01]  /*14d0*/  LEA.HI.X.SX32 R155, R37, R42, 0x1, P0 ;  /* 0x0000002a259b7211 */ /* 0x000fe200000f0eff */
[----:B------:R-:W-:Y:S01]  /*14e0*/  IMAD R209, R35, 0x22, RZ ;  /* 0x0000002223d17824 */ /* 0x000fe200078e02ff */
[-C--:B------:R-:W-:Y:S01]  /*14f0*/  LEA R152, P1, R39, R108.reuse, 0x1 ;  /* 0x0000006c27987211 */ /* 0x080fe200078208ff */
[C---:B------:R-:W-:Y:S01]  /*1500*/  IMAD R11, R44.reuse, 0x4, R8 ;  /* 0x000000042c0b7824 */ /* 0x040fe200078e0208 */
[----:B------:R-:W-:Y:S01]  /*1510*/  LEA R148, P0, R9, R108, 0x1 ;  /* 0x0000006c09947211 */ /* 0x000fe200078008ff */
[----:B------:R-:W-:Y:S01]  /*1520*/  IMAD R191, R35, 0x18, RZ ;  /* 0x0000001823bf7824 */ /* 0x000fe200078e02ff */
[-C--:B------:R-:W-:Y:S01]  /*1530*/  LEA.HI.X.SX32 R153, R39, R42.reuse, 0x1, P1 ;  /* 0x0000002a27997211 */ /* 0x080fe200008f0eff */
[----:B------:R-:W-:Y:S01]  /*1540*/  IMAD R73, R35, 0x9, RZ ;  /* 0x0000000923497824 */ /* 0x000fe200078e02ff */
[----:B------:R-:W-:Y:S01]  /*1550*/  LEA.HI.X.SX32 R149, R9, R42, 0x1, P0 ;  /* 0x0000002a09957211 */ /* 0x000fe200000f0eff */
[----:B------:R-:W-:Y:S01]  /*1560*/  IMAD R9, R44, 0x4, R11 ;  /* 0x000000042c097824 */ /* 0x000fe200078e020b */
[CC--:B------:R-:W-:Y:S01]  /*1570*/  LEA R146, P1, R30.reuse, R108.reuse, 0x1 ;  /* 0x0000006c1e927211 */ /* 0x0c0fe200078208ff */
[----:B------:R-:W-:Y:S01]  /*1580*/  IMAD R75, R35, 0xa, RZ ;  /* 0x0000000a234b7824 */ /* 0x000fe200078e02ff */
[----:B------:R-:W-:Y:S01]  /*1590*/  LEA R144, P2, R31, R108, 0x1 ;  /* 0x0000006c1f907211 */ /* 0x000fe200078408ff */
[C---:B------:R-:W-:Y:S01]  /*15a0*/  IMAD R185, R35.reuse, 0x15, RZ ;  /* 0x0000001523b97824 */ /* 0x040fe200078e02ff */
[-C--:B------:R-:W-:Y:S01]  /*15b0*/  LEA.HI.X.SX32 R147, R30, R42.reuse, 0x1, P1 ;  /* 0x0000002a1e937211 */ /* 0x080fe200008f0eff */
[C---:B------:R-:W-:Y:S01]  /*15c0*/  IMAD R203, R35.reuse, 0x28, RZ ;  /* 0x0000002823cb7824 */ /* 0x040fe200078e02ff */
[----:B------:R-:W-:Y:S01]  /*15d0*/  LEA R30, R44, R9, 0x2 ;  /* 0x000000092c1e7211 */ /* 0x000fe200078e10ff */
[----:B------:R-:W-:Y:S01]  /*15e0*/  IMAD R187, R35, 0x16, RZ ;  /* 0x0000001623bb7824 */ /* 0x000fe200078e02ff */
[----:B------:R-:W-:Y:S01]  /*15f0*/  LEA.HI.X.SX32 R145, R31, R42, 0x1, P2 ;  /* 0x0000002a1f917211 */ /* 0x000fe200010f0eff */
[----:B------:R-:W-:Y:S01]  /*1600*/  IMAD R219, R35, 0x34, RZ ;  /* 0x0000003423db7824 */ /* 0x000fe200078e02ff */
[-C--:B------:R-:W-:Y:S01]  /*1610*/  LEA R142, P0, R32, R108.reuse, 0x1 ;  /* 0x0000006c208e7211 */ /* 0x080fe200078008ff */
[----:B------:R-:W-:Y:S01]  /*1620*/  IMAD R31, R44, 0x4, R30 ;  /* 0x000000042c1f7824 */ /* 0x000fe200078e021e */
[----:B------:R-:W-:Y:S01]  /*1630*/  LEA R140, P1, R33, R108, 0x1 ;  /* 0x0000006c218c7211 */ /* 0x000fe200078208ff */
[C---:B------:R-:W-:Y:S01]  /*1640*/  IMAD R177, R35.reuse, 0x11, RZ ;  /* 0x0000001123b17824 */ /* 0x040fe200078e02ff */
[----:B------:R-:W-:Y:S01]  /*1650*/  LEA.HI.X.SX32 R143, R32, R42, 0x1, P0 ;  /* 0x0000002a208f7211 */ /* 0x000fe200000f0eff */
[----:B------:R-:W-:Y:S01]  /*1660*/  IMAD R32, R44, 0x4, R31 ;  /* 0x000000042c207824 */ /* 0x000fe200078e021f */
[-C--:B------:R-:W-:Y:S01]  /*1670*/  LEA R132, P0, R6, R108.reuse, 0x1 ;  /* 0x0000006c06847211 */ /* 0x080fe200078008ff */
[C---:B------:R-:W-:Y:S01]  /*1680*/  IMAD R95, R35.reuse, 0xc, RZ ;  /* 0x0000000c235f7824 */ /* 0x040fe200078e02ff */
[----:B------:R-:W-:Y:S01]  /*1690*/  LEA R138, P2, R34, R108, 0x1 ;  /* 0x0000006c228a7211 */ /* 0x000fe200078408ff */
[----:B------:R-:W-:Y:S01]  /*16a0*/  IMAD R199, R35, 0x2c, RZ ;  /* 0x0000002c23c77824 */ /* 0x000fe200078e02ff */
[-C--:B------:R-:W-:Y:S01]  /*16b0*/  LEA.HI.X.SX32 R141, R33, R42.reuse, 0x1, P1 ;  /* 0x0000002a218d7211 */ /* 0x080fe200008f0eff */
[C---:B------:R-:W-:Y:S01]  /*16c0*/  IMAD R211, R35.reuse, 0x1a, RZ ;  /* 0x0000001a23d37824 */ /* 0x040fe200078e02ff */
[----:B------:R-:W-:Y:S01]  /*16d0*/  LEA.HI.X.SX32 R133, R6, R42, 0x1, P0 ;  /* 0x0000002a06857211 */ /* 0x000fe200000f0eff */
[----:B------:R-:W-:Y:S01]  /*16e0*/  IMAD R67, R35, 0x5, RZ ;  /* 0x0000000523437824 */ /* 0x000fe200078e02ff */
[----:B------:R-:W-:Y:S01]  /*16f0*/  LEA R130, P1, R7, R108, 0x1 ;  /* 0x0000006c07827211 */ /* 0x000fe200078208ff */
[C---:B------:R-:W-:Y:S01]  /*1700*/  IMAD R93, R35.reuse, 0xb, RZ ;  /* 0x0000000b235d7824 */ /* 0x040fe200078e02ff */
[----:B------:R-:W-:Y:S01]  /*1710*/  LEA R6, R44, R32, 0x2 ;  /* 0x000000202c067211 */ /* 0x000fe200078e10ff */
[C---:B------:R-:W-:Y:S01]  /*1720*/  IMAD R69, R35.reuse, 0x6, RZ ;  /* 0x0000000623457824 */ /* 0x040fe200078e02ff */
[----:B------:R-:W-:Y:S01]  /*1730*/  LEA.HI.X.SX32 R139, R34, R42, 0x1, P2 ;  /* 0x0000002a228b7211 */ /* 0x000fe200010f0eff */
[C---:B------:R-:W-:Y:S01]  /*1740*/  IMAD R215, R35.reuse, 0x30, RZ ;  /* 0x0000003023d77824 */ /* 0x040fe200078e02ff */
[----:B------:R-:W-:Y:S01]  /*1750*/  LEA R128, P2, R8, R108, 0x1 ;  /* 0x0000006c08807211 */ /* 0x000fe200078408ff */
[----:B------:R-:W-:Y:S01]  /*1760*/  IMAD R217, R35, 0x32, RZ ;  /* 0x0000003223d97824 */ /* 0x000fe200078e02ff */
[-C--:B------:R-:W-:Y:S01]  /*1770*/  LEA.HI.X.SX32 R131, R7, R42.reuse, 0x1, P1 ;  /* 0x0000002a07837211 */ /* 0x080fe200008f0eff */
[----:B------:R-:W-:Y:S01]  /*1780*/  IMAD R7, R44, 0x4, R6 ;  /* 0x000000042c077824 */ /* 0x000fe200078e0206 */
[----:B------:R-:W-:Y:S01]  /*1790*/  LEA.HI.X.SX32 R129, R8, R42, 0x1, P2 ;  /* 0x0000002a08817211 */ /* 0x000fe200010f0eff */
[----:B------:R-:W-:Y:S01]  /*17a0*/  IMAD R97, R35, 0xd, RZ ;  /* 0x0000000d23617824 */ /* 0x000fe200078e02ff */
[-C--:B------:R-:W-:Y:S01]  /*17b0*/  LEA R124, P1, R9, R108.reuse, 0x1 ;  /* 0x0000006c097c7211 */ /* 0x080fe200078208ff */
[----:B------:R-:W-:Y:S01]  /*17c0*/  IMAD R8, R44, 0x4, R7 ;  /* 0x000000042c087824 */ /* 0x000fe200078e0207 */
[CC--:B------:R-:W-:Y:S01]  /*17d0*/  LEA R122, P2, R30.reuse, R108.reuse, 0x1 ;  /* 0x0000006c1e7a7211 */ /* 0x0c0fe200078408ff */
[----:B------:R-:W-:Y:S01]  /*17e0*/  IMAD R99, R35, 0xe, RZ ;  /* 0x0000000e23637824 */ /* 0x000fe200078e02ff */
[----:B------:R-:W-:Y:S01]  /*17f0*/  LEA R126, P0, R11, R108, 0x1 ;  /* 0x0000006c0b7e7211 */ /* 0x000fe200078008ff */
[----:B------:R-:W-:Y:S01]  /*1800*/  IMAD R229, R35, 0x36, RZ ;  /* 0x0000003623e57824 */ /* 0x000fe200078e02ff */
[-C--:B------:R-:W-:Y:S01]  /*1810*/  LEA.HI.X.SX32 R125, R9, R42.reuse, 0x1, P1 ;  /* 0x0000002a097d7211 */ /* 0x080fe200008f0eff */
[C---:B------:R-:W-:Y:S01]  /*1820*/  IMAD R193, R35.reuse, 0x19, RZ ;  /* 0x0000001923c17824 */ /* 0x040fe200078e02ff */
[----:B------:R-:W-:Y:S01]  /*1830*/  LEA.HI.X.SX32 R123, R30, R42, 0x1, P2 ;  /* 0x0000002a1e7b7211 */ /* 0x000fe200010f0eff */
[C---:B------:R-:W-:Y:S01]  /*1840*/  IMAD R71, R35.reuse, 0x7, RZ ;  /* 0x0000000723477824 */ /* 0x040fe200078e02ff */
[----:B------:R-:W-:Y:S01]  /*1850*/  LEA R116, P2, R6, R108, 0x1 ;  /* 0x0000006c06747211 */ /* 0x000fe200078408ff */
[C---:B------:R-:W-:Y:S01]  /*1860*/  IMAD R227, R35.reuse, 0x1c, RZ ;  /* 0x0000001c23e37824 */ /* 0x040fe200078e02ff */
[----:B------:R-:W-:Y:S01]  /*1870*/  LEA R9, R44, R8, 0x2 ;  /* 0x000000082c097211 */ /* 0x000fe200078e10ff */
[----:B------:R-:W-:Y:S01]  /*1880*/  IMAD R241, R35, 0x38, RZ ;  /* 0x0000003823f17824 */ /* 0x000fe200078e02ff */
[----:B------:R-:W-:Y:S01]  /*1890*/  LEA.HI.X.SX32 R127, R11, R42, 0x1, P0 ;  /* 0x0000002a0b7f7211 */ /* 0x000fe200000f0eff */
[----:B------:R-:W-:Y:S01]  /*18a0*/  IMAD R245, R35, 0x3a, RZ ;  /* 0x0000003a23f57824 */ /* 0x000fe200078e02ff */
[-C--:B------:R-:W-:Y:S01]  /*18b0*/  LEA R120, P0, R31, R108.reuse, 0x1 ;  /* 0x0000006c1f787211 */ /* 0x080fe200078008ff */
[C---:B------:R-:W-:Y:S01]  /*18c0*/  IMAD R239, R35.reuse, 0x1e, RZ ;  /* 0x0000001e23ef7824 */ /* 0x040fe200078e02ff */
[----:B------:R-:W-:Y:S01]  /*18d0*/  LEA R118, P1, R32, R108, 0x1 ;  /* 0x0000006c20767211 */ /* 0x000fe200078208ff */
[----:B------:R-:W-:Y:S01]  /*18e0*/  IMAD R247, R35, 0x3c, RZ ;  /* 0x0000003c23f77824 */ /* 0x000fe200078e02ff */
[-C--:B------:R-:W-:Y:S01]  /*18f0*/  LEA.HI.X.SX32 R117, R6, R42.reuse, 0x1, P2 ;  /* 0x0000002a06757211 */ /* 0x080fe200010f0eff */
[----:B------:R-:W-:Y:S01]  /*1900*/  IMAD R6, R44, 0x4, R9 ;  /* 0x000000042c067824 */ /* 0x000fe200078e0209 */
[-C--:B------:R-:W-:Y:S01]  /*1910*/  LEA.HI.X.SX32 R121, R31, R42.reuse, 0x1, P0 ;  /* 0x0000002a1f797211 */ /* 0x080fe200000f0eff */
[C---:B------:R-:W-:Y:S01]  /*1920*/  IMAD R213, R35.reuse, 0x1b, RZ ;  /* 0x0000001b23d57824 */ /* 0x040fe200078e02ff */
[----:B------:R-:W-:Y:S01]  /*1930*/  LEA.HI.X.SX32 R119, R32, R42, 0x1, P1 ;  /* 0x0000002a20777211 */ /* 0x000fe200008f0eff */
[----:B------:R-:W-:Y:S01]  /*1940*/  IMAD R235, R35, 0x1d, RZ ;  /* 0x0000001d23eb7824 */ /* 0x000fe200078e02ff */
[-C--:B------:R-:W-:Y:S01]  /*1950*/  LEA R114, P0, R7, R108.reuse, 0x1 ;  /* 0x0000006c07727211 */ /* 0x080fe200078008ff */
[C---:B------:R-:W-:Y:S01]  /*1960*/  IMAD R137, R35.reuse, 0xf, RZ ;  /* 0x0000000f23897824 */ /* 0x040fe200078e02ff */
[-C--:B------:R-:W-:Y:S01]  /*1970*/  LEA R112, P1, R8, R108.reuse, 0x1 ;  /* 0x0000006c08707211 */ /* 0x080fe200078208ff */
[----:B------:R-:W-:Y:S01]  /*1980*/  IMAD R249, R35, 0x3e, RZ ;  /* 0x0000003e23f97824 */ /* 0x000fe200078e02ff */
[-C--:B------:R-:W-:Y:S01]  /*1990*/  LEA R110, P2, R9, R108.reuse, 0x1 ;  /* 0x0000006c096e7211 */ /* 0x080fe200078408ff */
[C---:B------:R-:W-:Y:S01]  /*19a0*/  IMAD.SHL.U32 R61, R35.reuse, 0x8, RZ ;  /* 0x00000008233d7824 */ /* 0x040fe200078e00ff */
[C---:B------:R-:W-:Y:S01]  /*19b0*/  LEA R108, P3, R6.reuse, R108, 0x1 ;  /* 0x0000006c066c7211 */ /* 0x040fe200078608ff */
[----:B------:R-:W-:Y:S01]  /*19c0*/  IMAD.SHL.U32 R63, R35, 0x10, RZ ;  /* 0x00000010233f7824 */ /* 0x000fe200078e00ff */
[----:B------:R-:W-:Y:S01]  /*19d0*/  IADD3 R206, P4, R207, R242, RZ ;  /* 0x000000f2cfce7210 */ /* 0x000fe20007f9e0ff */
[----:B------:R-:W-:Y:S01]  /*19e0*/  IMAD R65, R35, 0x1f, RZ ;  /* 0x0000001f23417824 */ /* 0x000fe200078e02ff */
[----:B------:R-:W-:Y:S01]  /*19f0*/  LEA.HI.X.SX32 R109, R6, R42, 0x1, P3 ;  /* 0x0000002a066d7211 */ /* 0x000fe200018f0eff */
[----:B------:R-:W-:Y:S01]  /*1a00*/  IMAD.IADD R36, R38, 0x1, R21 ;  /* 0x0000000126247824 */ /* 0x000fe200078e0215 */
[----:B------:R-:W-:Y:S01]  /*1a10*/  IADD3 R204, P3, R205, R242, RZ ;  /* 0x000000f2cdcc7210 */ /* 0x000fe20007f7e0ff */
[----:B------:R-:W-:Y:S01]  /*1a20*/  IMAD.MOV.U32 R6, RZ, RZ, 0x3f800000 ;  /* 0x3f800000ff067424 */ /* 0x000fe200078e00ff */
[----:B------:R-:W-:Y:S01]  /*1a30*/  LEA.HI.X.SX32 R115, R7, R42, 0x1, P0 ;  /* 0x0000002a07737211 */ /* 0x000fe200000f0eff */
[----:B------:R-:W-:Y:S01]  /*1a40*/  IMAD.MOV.U32 R11, RZ, RZ, RZ ;  /* 0x000000ffff0b7224 */ /* 0x000fe200078e00ff */
[-C--:B------:R-:W-:Y:S01]  /*1a50*/  LEA.HI.X.SX32 R205, R181, R243.reuse, 0x1, P3 ;  /* 0x000000f3b5cd7211 */ /* 0x080fe200018f0eff */
[----:B------:R-:W-:Y:S01]  /*1a60*/  IMAD.MOV.U32 R7, RZ, RZ, 0x3f800000 ;  /* 0x3f800000ff077424 */ /* 0x000fe200078e00ff */
[----:B------:R-:W-:Y:S01]  /*1a70*/  IADD3 R196, P3, R197, R242, RZ ;  /* 0x000000f2c5c47210 */ /* 0x000fe20007f7e0ff */
[----:B------:R-:W-:Y:S01]  /*1a80*/  CS2R R48, SRZ ;  /* 0x0000000000307805 */ /* 0x000fe2000001ff00 */
[----:B------:R-:W-:Y:S01]  /*1a90*/  LEA.HI.X.SX32 R113, R8, R42, 0x1, P1 ;  /* 0x0000002a08717211 */ /* 0x000fe200008f0eff */
[----:B------:R-:W-:Y:S01]  /*1aa0*/  IMAD.MOV.U32 R8, RZ, RZ, 0x3f800000 ;  /* 0x3f800000ff087424 */ /* 0x000fe200078e00ff */
[CC--:B------:R-:W-:Y:S01]  /*1ab0*/  LEA.HI.X.SX32 R207, R179.reuse, R243.reuse, 0x1, P4 ;  /* 0x000000f3b3cf7211 */ /* 0x0c0fe200020f0eff */
[----:B------:R-:W-:Y:S01]  /*1ac0*/  CS2R R50, SRZ ;  /* 0x0000000000327805 */ /* 0x000fe2000001ff00 */
[-C--:B------:R-:W-:Y:S01]  /*1ad0*/  IADD3 R224, P1, R179, R242.reuse, RZ ;  /* 0x000000f2b3e07210 */ /* 0x080fe20007f3e0ff */
[----:B------:R-:W-:Y:S01]  /*1ae0*/  CS2R R52, SRZ ;  /* 0x0000000000347805 */ /* 0x000fe2000001ff00 */
[-C--:B------:R-:W-:Y:S01]  /*1af0*/  IADD3 R200, P0, R201, R242.reuse, RZ ;  /* 0x000000f2c9c87210 */ /* 0x080fe20007f1e0ff */
[----:B------:R-:W-:Y:S01]  /*1b00*/  CS2R R54, SRZ ;  /* 0x0000000000367805 */ /* 0x000fe2000001ff00 */
[-C--:B------:R-:W-:Y:S01]  /*1b10*/  IADD3 R222, P4, R183, R242.reuse, RZ ;  /* 0x000000f2b7de7210 */ /* 0x080fe20007f9e0ff */
[----:B------:R-:W-:Y:S01]  /*1b20*/  UMOV UR4, URZ ;  /* 0x0000003f00047c82 */ /* 0x000fe20008000000 */
[----:B------:R-:W-:Y:S01]  /*1b30*/  LEA.HI.X.SX32 R197, R189, R243, 0x1, P3 ;  /* 0x000000f3bdc57211 */ /* 0x000fe200018f0eff */
[----:B------:R-:W-:Y:S01]  /*1b40*/  UMOV UR5, URZ ;  /* 0x0000003f00057c82 */ /* 0x000fe20008000000 */
[----:B------:R-:W-:-:S02]  /*1b50*/  IADD3 R208, P5, R209, R242, RZ ;  /* 0x000000f2d1d07210 */ /* 0x000fc40007fbe0ff */
[----:B------:R-:W-:Y:S02]  /*1b60*/  IADD3 R218, P3, R191, R242, RZ ;  /* 0x000000f2bfda7210 */ /* 0x000fe40007f7e0ff */
[----:B------:R-:W-:Y:S02]  /*1b70*/  LEA.HI.X.SX32 R111, R9, R42, 0x1, P2 ;  /* 0x0000002a096f7211 */ /* 0x000fe400010f0eff */
[----:B------:R-:W-:Y:S02]  /*1b80*/  LOP3.LUT R33, R15, 0x3c0, RZ, 0xc0, !PT ;  /* 0x000003c00f217812 */ /* 0x000fe400078ec0ff */
[-C--:B------:R-:W-:Y:S02]  /*1b90*/  LEA.HI.X.SX32 R225, R73, R243.reuse, 0x1, P1 ;  /* 0x000000f349e17211 */ /* 0x080fe400008f0eff */
[-C--:B------:R-:W-:Y:S02]  /*1ba0*/  LEA.HI.X.SX32 R223, R75, R243.reuse, 0x1, P4 ;  /* 0x000000f34bdf7211 */ /* 0x080fe400020f0eff */
[----:B------:R-:W-:-:S02]  /*1bb0*/  LEA.HI.X.SX32 R201, R185, R243, 0x1, P0 ;  /* 0x000000f3b9c97211 */ /* 0x000fc400000f0eff */
[-C--:B------:R-:W-:Y:S02]  /*1bc0*/  IADD3 R202, P2, R203, R242.reuse, RZ ;  /* 0x000000f2cbca7210 */ /* 0x080fe40007f5e0ff */
[-C--:B------:R-:W-:Y:S02]  /*1bd0*/  IADD3 R232, P1, R75, R242.reuse, RZ ;  /* 0x000000f24be87210 */ /* 0x080fe40007f3e0ff */
[-C--:B------:R-:W-:Y:S02]  /*1be0*/  IADD3 R220, P4, R187, R242.reuse, RZ ;  /* 0x000000f2bbdc7210 */ /* 0x080fe40007f9e0ff */
[----:B------:R-:W-:Y:S02]  /*1bf0*/  IADD3 R190, P0, R219, R242, RZ ;  /* 0x000000f2dbbe7210 */ /* 0x000fe40007f1e0ff */
[----:B------:R-:W-:Y:S02]  /*1c00*/  LOP3.LUT R40, R57, 0x30, R14, 0x48, !PT ;  /* 0x0000003039287812 */ /* 0x000fe400078e480e */
[----:B------:R-:W-:-:S02]  /*1c10*/  LEA.HI.X.SX32 R209, R177, R243, 0x1, P5 ;  /* 0x000000f3b1d17211 */ /* 0x000fc400028f0eff */
[-C--:B------:R-:W-:Y:S02]  /*1c20*/  LEA.HI.X.SX32 R219, R95, R243.reuse, 0x1, P3 ;  /* 0x000000f35fdb7211 */ /* 0x080fe400018f0eff */
[-C--:B------:R-:W-:Y:S02]  /*1c30*/  IADD3 R198, P5, R199, R242.reuse, RZ ;  /* 0x000000f2c7c67210 */ /* 0x080fe40007fbe0ff */
[----:B------:R-:W-:Y:S02]  /*1c40*/  IADD3 R216, P3, R211, R242, RZ ;  /* 0x000000f2d3d87210 */ /* 0x000fe40007f7e0ff */
[----:B------:R-:W-:Y:S01]  /*1c50*/  LOP3.LUT R195, R33, 0x30, R14, 0xf8, !PT ;  /* 0x0000003021c37812 */ /* 0x000fe200078ef80e */
[----:B------:R-:W-:Y:S01]  /*1c60*/  IMAD R33, R35, 0x3, RZ ;  /* 0x0000000323217824 */ /* 0x000fe200078e02ff */
[-C--:B------:R-:W-:Y:S02]  /*1c70*/  LEA.HI.X.SX32 R233, R67, R243.reuse, 0x1, P1 ;  /* 0x000000f343e97211 */ /* 0x080fe400008f0eff */
[----:B------:R-:W-:-:S02]  /*1c80*/  LEA.HI.X.SX32 R203, R183, R243, 0x1, P2 ;  /* 0x000000f3b7cb7211 */ /* 0x000fc400010f0eff */
[----:B------:R-:W-:Y:S02]  /*1c90*/  LEA.HI.X.SX32 R221, R93, R243, 0x1, P4 ;  /* 0x000000f35ddd7211 */ /* 0x000fe400020f0eff */
[----:B------:R-:W-:Y:S02]  /*1ca0*/  IADD3 R27, R29, R17, R40 ;  /* 0x000000111d1b7210 */ /* 0x000fe40007ffe028 */
[-C--:B------:R-:W-:Y:S02]  /*1cb0*/  IADD3 R194, P1, R215, R242.reuse, RZ ;  /* 0x000000f2d7c27210 */ /* 0x080fe40007f3e0ff */
[-C--:B------:R-:W-:Y:S02]  /*1cc0*/  IADD3 R192, P2, R217, R242.reuse, RZ ;  /* 0x000000f2d9c07210 */ /* 0x080fe40007f5e0ff */
[----:B------:R-:W-:Y:S02]  /*1cd0*/  IADD3 R236, P4, R69, R242, RZ ;  /* 0x000000f245ec7210 */ /* 0x000fe40007f9e0ff */
[----:B------:R-:W-:-:S02]  /*1ce0*/  LOP3.LUT R40, R29, 0x30, R14, 0xf8, !PT ;  /* 0x000000301d287812 */ /* 0x000fc400078ef80e */
[-C--:B------:R-:W-:Y:S02]  /*1cf0*/  LEA.HI.X.SX32 R199, R187, R243.reuse, 0x1, P5 ;  /* 0x000000f3bbc77211 */ /* 0x080fe400028f0eff */
[-C--:B------:R-:W-:Y:S02]  /*1d00*/  LEA.HI.X.SX32 R217, R97, R243.reuse, 0x1, P3 ;  /* 0x000000f361d97211 */ /* 0x080fe400018f0eff */
[-C--:B------:R-:W-:Y:S02]  /*1d10*/  IADD3 R230, P5, R95, R242.reuse, RZ ;  /* 0x000000f25fe67210 */ /* 0x080fe40007fbe0ff */
[----:B------:R-:W-:Y:S02]  /*1d20*/  IADD3 R228, P3, R99, R242, RZ ;  /* 0x000000f263e47210 */ /* 0x000fe40007f7e0ff */
[----:B------:R-:W-:Y:S02]  /*1d30*/  LOP3.LUT R46, R195, 0x10, R0, 0x78, !PT ;  /* 0x00000010c32e7812 */ /* 0x000fe400078e7800 */
[----:B------:R-:W-:-:S02]  /*1d40*/  LEA.HI.X.SX32 R237, R33, R243, 0x1, P4 ;  /* 0x000000f321ed7211 */ /* 0x000fc400020f0eff */
[-C--:B------:R-:W-:Y:S02]  /*1d50*/  LEA.HI.X.SX32 R195, R191, R243.reuse, 0x1, P1 ;  /* 0x000000f3bfc37211 */ /* 0x080fe400008f0eff */
[----:B------:R-:W-:Y:S01]  /*1d60*/  LOP3.LUT R40, R40, 0x10, R57, 0x78, !PT ;  /* 0x0000001028287812 */ /* 0x000fe200078e7839 */
[----:B------:R-:W-:Y:S01]  /*1d70*/  IMAD.SHL.U32 R57, R35, 0x2, RZ ;  /* 0x0000000223397824 */ /* 0x000fe200078e00ff */
[----:B------:R-:W-:Y:S02]  /*1d80*/  IADD3 R188, P4, R229, R242, RZ ;  /* 0x000000f2e5bc7210 */ /* 0x000fe40007f9e0ff */
[-C--:B------:R-:W-:Y:S02]  /*1d90*/  LEA.HI.X.SX32 R191, R211, R243.reuse, 0x1, P0 ;  /* 0x000000f3d3bf7211 */ /* 0x080fe400000f0eff */
[-C--:B------:R-:W-:Y:S02]  /*1da0*/  LEA.HI.X.SX32 R231, R69, R243.reuse, 0x1, P5 ;  /* 0x000000f345e77211 */ /* 0x080fe400028f0eff */
[----:B------:R-:W-:-:S02]  /*1db0*/  LEA.HI.X.SX32 R193, R193, R243, 0x1, P2 ;  /* 0x000000f3c1c17211 */ /* 0x000fc400010f0eff */
[-C--:B------:R-:W-:Y:S02]  /*1dc0*/  IADD3 R214, P0, R227, R242.reuse, RZ ;  /* 0x000000f2e3d67210 */ /* 0x080fe40007f1e0ff */
[----:B------:R-:W-:Y:S02]  /*1dd0*/  LEA.HI.X.SX32 R229, R71, R243, 0x1, P3 ;  /* 0x000000f347e57211 */ /* 0x000fe400018f0eff */
[-C--:B------:R-:W-:Y:S02]  /*1de0*/  IADD3 R186, P5, R241, R242.reuse, RZ ;  /* 0x000000f2f1ba7210 */ /* 0x080fe40007fbe0ff */
[-C--:B------:R-:W-:Y:S02]  /*1df0*/  IADD3 R180, P1, R245, R242.reuse, RZ ;  /* 0x000000f2f5b47210 */ /* 0x080fe40007f3e0ff */
[-C--:B------:R-:W-:Y:S02]  /*1e00*/  IADD3 R178, P2, R247, R242.reuse, RZ ;  /* 0x000000f2f7b27210 */ /* 0x080fe40007f5e0ff */
[----:B------:R-:W-:-:S02]  /*1e10*/  IADD3 R212, P3, R239, R242, RZ ;  /* 0x000000f2efd47210 */ /* 0x000fc40007f7e0ff */
[----:B------:R-:W-:Y:S02]  /*1e20*/  LOP3.LUT R29, R0, 0x10, RZ, 0xc0, !PT ;  /* 0x00000010001d7812 */ /* 0x000fe400078ec0ff */
[-C--:B------:R-:W-:Y:S02]  /*1e30*/  LEA.HI.X.SX32 R189, R213, R243.reuse, 0x1, P4 ;  /* 0x000000f3d5bd7211 */ /* 0x080fe400020f0eff */
[-C--:B------:R-:W-:Y:S02]  /*1e40*/  LEA.HI.X.SX32 R215, R99, R243.reuse, 0x1, P0 ;  /* 0x000000f363d77211 */ /* 0x080fe400000f0eff */
[----:B------:R-:W-:Y:S02]  /*1e50*/  IADD3 R240, P0, R57, R242, RZ ;  /* 0x000000f239f07210 */ /* 0x000fe40007f1e0ff */
[-C--:B------:R-:W-:Y:S02]  /*1e60*/  LEA.HI.X.SX32 R187, R227, R243.reuse, 0x1, P5 ;  /* 0x000000f3e3bb7211 */ /* 0x080fe400028f0eff */
[----:B------:R-:W-:-:S02]  /*1e70*/  LEA.HI.X.SX32 R181, R235, R243, 0x1, P1 ;  /* 0x000000f3ebb57211 */ /* 0x000fc400008f0eff */
[-C--:B------:R-:W-:Y:S02]  /*1e80*/  LEA.HI.X.SX32 R213, R137, R243.reuse, 0x1, P3 ;  /* 0x000000f389d57211 */ /* 0x080fe400018f0eff */
[----:B------:R-:W-:Y:S02]  /*1e90*/  LEA.HI.X.SX32 R179, R239, R243, 0x1, P2 ;  /* 0x000000f3efb37211 */ /* 0x000fe400010f0eff */
[----:B------:R-:W-:Y:S02]  /*1ea0*/  LEA R29, R29, R40, 0x5 ;  /* 0x000000281d1d7211 */ /* 0x000fe400078e28ff */
[----:B------:R-:W-:Y:S02]  /*1eb0*/  SHF.L.U32 R31, R12, 0x1, RZ ;  /* 0x000000010c1f7819 */ /* 0x000fe400000006ff */
[----:B------:R-:W-:Y:S02]  /*1ec0*/  SHF.L.U32 R59, R35, 0x2, RZ ;  /* 0x00000002233b7819 */ /* 0x000fe400000006ff */
[----:B------:R-:W-:-:S02]  /*1ed0*/  IADD3 R176, P4, R249, R242, RZ ;  /* 0x000000f2f9b07210 */ /* 0x000fc40007f9e0ff */
[CC--:B------:R-:W-:Y:S02]  /*1ee0*/  LEA R238, P5, R35.reuse, R242.reuse, 0x2 ;  /* 0x000000f223ee7211 */ /* 0x0c0fe400078a10ff */
[CC--:B------:R-:W-:Y:S02]  /*1ef0*/  LEA R234, P1, R35.reuse, R242.reuse, 0x3 ;  /* 0x000000f223ea7211 */ /* 0x0c0fe400078218ff */
[CC--:B------:R-:W-:Y:S02]  /*1f00*/  LEA R226, P3, R35.reuse, R242.reuse, 0x4 ;  /* 0x000000f223e27211 */ /* 0x0c0fe400078620ff */
[----:B------:R-:W-:Y:S02]  /*1f10*/  LEA R210, P2, R35, R242, 0x5 ;  /* 0x000000f223d27211 */ /* 0x000fe400078428ff */
[----:B------:R-:W-:Y:S02]  /*1f20*/  LEA.HI R30, R13, R38, RZ, 0x1e ;  /* 0x000000260d1e7211 */ /* 0x000fe400078ff0ff */
[C---:B------:R-:W-:Y:S01]  /*1f30*/  IADD3 R37, R38.reuse, R20, RZ ;  /* 0x0000001426257210 */ /* 0x040fe20007ffe0ff */
[----:B------:R-:W-:Y:S01]  /*1f40*/  IMAD.IADD R38, R38, 0x1, R19 ;  /* 0x0000000126267824 */ /* 0x000fe200078e0213 */
[----:B------:R-:W-:-:S02]  /*1f50*/  LEA.HI.X.SX32 R241, R35, R243, 0x1, P0 ;  /* 0x000000f323f17211 */ /* 0x000fc400000f0eff */
[----:B------:R-:W-:Y:S02]  /*1f60*/  MOV R32, RZ ;  /* 0x000000ff00207202 */ /* 0x000fe40000000f00 */
[----:B------:R-:W-:Y:S02]  /*1f70*/  MOV R9, 0x3f800000 ;  /* 0x3f80000000097802 */ /* 0x000fe40000000f00 */
[C---:B------:R-:W-:Y:S02]  /*1f80*/  LOP3.LUT R39, R31.reuse, 0x10, RZ, 0x3c, !PT ;  /* 0x000000101f277812 */ /* 0x040fe400078e3cff */
[C---:B------:R-:W-:Y:S02]  /*1f90*/  LOP3.LUT R40, R31.reuse, 0x20, RZ, 0x3c, !PT ;  /* 0x000000201f287812 */ /* 0x040fe400078e3cff */
[C---:B------:R-:W-:Y:S02]  /*1fa0*/  LOP3.LUT R41, R31.reuse, 0x30, RZ, 0x3c, !PT ;  /* 0x000000301f297812 */ /* 0x040fe400078e3cff */
[----:B------:R-:W-:-:S02]  /*1fb0*/  LOP3.LUT R42, R31, 0x40, RZ, 0x3c, !PT ;  /* 0x000000401f2a7812 */ /* 0x000fc400078e3cff */
[C---:B------:R-:W-:Y:S02]  /*1fc0*/  LOP3.LUT R43, R31.reuse, 0x50, RZ, 0x3c, !PT ;  /* 0x000000501f2b7812 */ /* 0x040fe400078e3cff */
[C---:B------:R-:W-:Y:S02]  /*1fd0*/  LOP3.LUT R44, R31.reuse, 0x60, RZ, 0x3c, !PT ;  /* 0x000000601f2c7812 */ /* 0x040fe400078e3cff */
[----:B------:R-:W-:Y:S02]  /*1fe0*/  LOP3.LUT R45, R31, 0x70, RZ, 0x3c, !PT ;  /* 0x000000701f2d7812 */ /* 0x000fe400078e3cff */
[----:B------:R-:W-:Y:S02]  /*1ff0*/  LOP3.LUT R33, R46, 0x20, RZ, 0x3c, !PT ;  /* 0x000000202e217812 */ /* 0x000fe400078e3cff */
[-C--:B------:R-:W-:Y:S02]  /*2000*/  LEA.HI.X.SX32 R239, R57, R243.reuse, 0x1, P5 ;  /* 0x000000f339ef7211 */ /* 0x080fe400028f0eff */
[----:B------:R-:W-:-:S02]  /*2010*/  LEA.HI.X.SX32 R235, R59, R243, 0x1, P1 ;  /* 0x000000f33beb7211 */ /* 0x000fc400008f0eff */
[-C--:B------:R-:W-:Y:S02]  /*2020*/  LEA.HI.X.SX32 R227, R61, R243.reuse, 0x1, P3 ;  /* 0x000000f33de37211 */ /* 0x080fe400018f0eff */
[-C--:B------:R-:W-:Y:S02]  /*2030*/  LEA.HI.X.SX32 R211, R63, R243.reuse, 0x1, P2 ;  /* 0x000000f33fd37211 */ /* 0x080fe400010f0eff */
[----:B------:R-:W-:Y:S02]  /*2040*/  LEA.HI.X.SX32 R177, R65, R243, 0x1, P4 ;  /* 0x000000f341b17211 */ /* 0x000fe400020f0eff */
[----:B------:R-:W-:Y:S02]  /*2050*/  LOP3.LUT R34, R29, 0x20, RZ, 0x3c, !PT ;  /* 0x000000201d227812 */ /* 0x000fe400078e3cff */
[----:B------:R-:W-:Y:S02]  /*2060*/  LOP3.LUT R35, R28, 0x40, RZ, 0x3c, !PT ;  /* 0x000000401c237812 */ /* 0x000fe400078e3cff */
.L_x_1:
[----:B------:R-:W-:-:S04]  /*2070*/  IMAD.WIDE R56, R32, 0x2, R234 ;  /* 0x0000000220387825 */ /* 0x000fc800078e02ea */
[C---:B------:R-:W-:Y:S01]  /*2080*/  IMAD.WIDE R72, R32.reuse, 0x2, R242 ;  /* 0x0000000220487825 */ /* 0x040fe200078e02f2 */
[----:B------:R0:W2:Y:S03]  /*2090*/  LDG.E.U16 R99, [R56.64] ;  /* 0x0000000638637981 */ /* 0x0000a6000c1e1500 */
[C---:B------:R-:W-:Y:S02]  /*20a0*/  IMAD.WIDE R62, R32.reuse, 0x2, R238 ;  /* 0x00000002203e7825 */ /* 0x040fe400078e02ee */
[----:B------:R1:W3:Y:S02]  /*20b0*/  LDG.E.U16 R72, [R72.64] ;  /* 0x0000000648487981 */ /* 0x0002e4000c1e1500 */
[C---:B------:R-:W-:Y:S02]  /*20c0*/  IMAD.WIDE R60, R32.reuse, 0x2, R224 ;  /* 0x00000002203c7825 */ /* 0x040fe400078e02e0 */
[----:B------:R4:W5:Y:S02]  /*20d0*/  LDG.E.U16 R137, [R62.64] ;  /* 0x000000063e897981 */ /* 0x000964000c1e1500 */
[----:B------:R-:W-:-:S02]  /*20e0*/  IMAD.WIDE R58, R32, 0x2, R222 ;  /* 0x00000002203a7825 */ /* 0x000fc400078e02de */
[----:B------:R4:W2:Y:S02]  /*20f0*/  LDG.E.U16 R94, [R60.64] ;  /* 0x000000063c5e7981 */ /* 0x0008a4000c1e1500 */
[C---:B------:R-:W-:Y:S02]  /*2100*/  IMAD.WIDE R96, R32.reuse, 0x2, R228 ;  /* 0x0000000220607825 */ /* 0x040fe400078e02e4 */
[----:B-1----:R1:W2:Y:S02]  /*2110*/  LDG.E.U16 R73, [R58.64] ;  /* 0x000000063a497981 */ /* 0x0022a4000c1e1500 */
[C---:B0-----:R-:W-:Y:S02]  /*2120*/  IMAD.WIDE R56, R32.reuse, 0x2, R216 ;  /* 0x0000000220387825 */ /* 0x041fe400078e02d8 */
[----:B------:R0:W2:Y:S02]  /*2130*/  LDG.E.U16 R96, [R96.64] ;  /* 0x0000000660607981 */ /* 0x0000a4000c1e1500 */
[----:B------:R-:W-:-:S02]  /*2140*/  IMAD.WIDE R68, R32, 0x2, R226 ;  /* 0x0000000220447825 */ /* 0x000fc400078e02e2 */
[----:B------:R0:W2:Y:S02]  /*2150*/  LDG.E.U16 R98, [R56.64] ;  /* 0x0000000638627981 */ /* 0x0000a4000c1e1500 */
[C---:B------:R-:W-:Y:S02]  /*2160*/  IMAD.WIDE R66, R32.reuse, 0x2, R218 ;  /* 0x0000000220427825 */ /* 0x040fe400078e02da */
[----:B------:R0:W2:Y:S02]  /*2170*/  LDG.E.U16 R92, [R68.64] ;  /* 0x00000006445c7981 */ /* 0x0000a4000c1e1500 */
[C---:B------:R-:W-:Y:S02]  /*2180*/  IMAD.WIDE R182, R32.reuse, 0x2, R232 ;  /* 0x0000000220b67825 */ /* 0x040fe400078e02e8 */
[----:B------:R0:W5:Y:S02]  /*2190*/  LDG.E.U16 R95, [R66.64] ;  /* 0x00000006425f7981 */ /* 0x000164000c1e1500 */
[----:B------:R-:W-:-:S02]  /*21a0*/  IMAD.WIDE R70, R32, 0x2, R230 ;  /* 0x0000000220467825 */ /* 0x000fc400078e02e6 */
[----:B------:R1:W5:Y:S02]  /*21b0*/  LDG.E.U16 R182, [R182.64] ;  /* 0x00000006b6b67981 */ /* 0x000364000c1e1500 */
[C---:B------:R-:W-:Y:S02]  /*21c0*/  IMAD.WIDE R64, R32.reuse, 0x2, R214 ;  /* 0x0000000220407825 */ /* 0x040fe400078e02d6 */
[----:B------:R1:W5:Y:S02]  /*21d0*/  LDG.E.U16 R93, [R70.64] ;  /* 0x00000006465d7981 */ /* 0x000364000c1e1500 */
[C---:B----4-:R-:W-:Y:S02]  /*21e0*/  IMAD.WIDE R62, R32.reuse, 0x2, R210 ;  /* 0x00000002203e7825 */ /* 0x050fe400078e02d2 */
[----:B0-----:R0:W4:Y:S02]  /*21f0*/  LDG.E.U16 R97, [R64.64] ;  /* 0x0000000640617981 */ /* 0x001124000c1e1500 */
[----:B------:R-:W-:-:S02]  /*2200*/  IMAD.WIDE R60, R32, 0x2, R206 ;  /* 0x00000002203c7825 */ /* 0x000fc400078e02ce */
[----:B------:R0:W4:Y:S02]  /*2210*/  LDG.E.U16 R74, [R62.64] ;  /* 0x000000063e4a7981 */ /* 0x000124000c1e1500 */
[C---:B------:R-:W-:Y:S02]  /*2220*/  IMAD.WIDE R248, R32.reuse, 0x2, R220 ;  /* 0x0000000220f87825 */ /* 0x040fe400078e02dc */
[----:B-1----:R1:W5:Y:S02]  /*2230*/  LDG.E.U16 R183, [R60.64] ;  /* 0x000000063cb77981 */ /* 0x002364000c1e1500 */
[C---:B------:R-:W-:Y:S02]  /*2240*/  IMAD.WIDE R244, R32.reuse, 0x2, R208 ;  /* 0x0000000220f47825 */ /* 0x040fe400078e02d0 */
[----:B------:R0:W5:Y:S02]  /*2250*/  LDG.E.U16 R248, [R248.64] ;  /* 0x00000006f8f87981 */ /* 0x000164000c1e1500 */
[----:B------:R-:W-:-:S02]  /*2260*/  IMAD.WIDE R58, R32, 0x2, R202 ;  /* 0x00000002203a7825 */ /* 0x000fc400078e02ca */
[----:B------:R0:W5:Y:S02]  /*2270*/  LDG.E.U16 R244, [R244.64] ;  /* 0x00000006f4f47981 */ /* 0x000164000c1e1500 */
[C---:B------:R-:W-:Y:S02]  /*2280*/  IMAD.WIDE R184, R32.reuse, 0x2, R240 ;  /* 0x0000000220b87825 */ /* 0x040fe400078e02f0 */
[----:B------:R0:W5:Y:S02]  /*2290*/  LDG.E.U16 R75, [R58.64] ;  /* 0x000000063a4b7981 */ /* 0x000164000c1e1500 */
[C---:B------:R-:W-:Y:S02]  /*22a0*/  IMAD.WIDE R56, R32.reuse, 0x2, R200 ;  /* 0x0000000220387825 */ /* 0x040fe400078e02c8 */
[----:B------:R1:W5:Y:S02]  /*22b0*/  LDG.E.U16 R184, [R184.64] ;  /* 0x00000006b8b87981 */ /* 0x000364000c1e1500 */
[----:B------:R-:W-:-:S02]  /*22c0*/  IMAD.WIDE R68, R32, 0x2, R194 ;  /* 0x0000000220447825 */ /* 0x000fc400078e02c2 */
[----:B------:R1:W5:Y:S02]  /*22d0*/  LDG.E.U16 R252, [R56.64] ;  /* 0x0000000638fc7981 */ /* 0x000364000c1e1500 */
[C---:B------:R-:W-:Y:S02]  /*22e0*/  IMAD.WIDE R66, R32.reuse, 0x2, R192 ;  /* 0x0000000220427825 */ /* 0x040fe400078e02c0 */
[----:B0-----:R0:W5:Y:S02]  /*22f0*/  LDG.E.U16 R249, [R68.64] ;  /* 0x0000000644f97981 */ /* 0x001164000c1e1500 */
[C---:B------:R-:W-:Y:S02]  /*2300*/  IMAD.WIDE R70, R32.reuse, 0x2, R198 ;  /* 0x0000000220467825 */ /* 0x040fe400078e02c6 */
[----:B------:R0:W5:Y:S02]  /*2310*/  LDG.E.U16 R245, [R66.64] ;  /* 0x0000000642f57981 */ /* 0x000164000c1e1500 */
[----:B------:R-:W-:-:S02]  /*2320*/  IMAD.WIDE R64, R32, 0x2, R190 ;  /* 0x0000000220407825 */ /* 0x000fc400078e02be */
[----:B-1----:R1:W5:Y:S02]  /*2330*/  LDG.E.U16 R185, [R70.64] ;  /* 0x0000000646b97981 */ /* 0x002364000c1e1500 */
[C---:B------:R-:W-:Y:S02]  /*2340*/  IMAD.WIDE R250, R32.reuse, 0x2, R236 ;  /* 0x0000000220fa7825 */ /* 0x040fe400078e02ec */
[----:B------:R-:W5:Y:S02]  /*2350*/  LDG.E.U16 R65, [R64.64] ;  /* 0x0000000640417981 */ /* 0x000f64000c1e1500 */
[C---:B------:R-:W-:Y:S02]  /*2360*/  IMAD.WIDE R246, R32.reuse, 0x2, R204 ;  /* 0x0000000220f67825 */ /* 0x040fe400078e02cc */
[----:B------:R0:W5:Y:S02]  /*2370*/  LDG.E.U16 R250, [R250.64] ;  /* 0x00000006fafa7981 */ /* 0x000164000c1e1500 */
[----:B------:R-:W-:-:S02]  /*2380*/  IMAD.WIDE R62, R32, 0x2, R188 ;  /* 0x00000002203e7825 */ /* 0x000fc400078e02bc */
[----:B------:R0:W5:Y:S02]  /*2390*/  LDG.E.U16 R246, [R246.64] ;  /* 0x00000006f6f67981 */ /* 0x000164000c1e1500 */
[C---:B------:R-:W-:Y:S02]  /*23a0*/  IMAD.WIDE R60, R32.reuse, 0x2, R186 ;  /* 0x00000002203c7825 */ /* 0x040fe400078e02ba */
[----:B------:R-:W5:Y:S02]  /*23b0*/  LDG.E.U16 R62, [R62.64] ;  /* 0x000000063e3e7981 */ /* 0x000f64000c1e1500 */
[C---:B------:R-:W-:Y:S02]  /*23c0*/  IMAD.WIDE R58, R32.reuse, 0x2, R180 ;  /* 0x00000002203a7825 */ /* 0x040fe400078e02b4 */
[----:B------:R-:W5:Y:S02]  /*23d0*/  LDG.E.U16 R61, [R60.64] ;  /* 0x000000063c3d7981 */ /* 0x000f64000c1e1500 */
[----:B------:R-:W-:-:S02]  /*23e0*/  IMAD.WIDE R56, R32, 0x2, R178 ;  /* 0x0000000220387825 */ /* 0x000fc400078e02b2 */
[----:B------:R-:W5:Y:S02]  /*23f0*/  LDG.E.U16 R58, [R58.64] ;  /* 0x000000063a3a7981 */ /* 0x000f64000c1e1500 */
[C---:B0-----:R-:W-:Y:S02]  /*2400*/  IMAD.WIDE R66, R32.reuse, 0x2, R176 ;  /* 0x0000000220427825 */ /* 0x041fe400078e02b0 */
[----:B------:R-:W5:Y:S02]  /*2410*/  LDG.E.U16 R57, [R56.64] ;  /* 0x0000000638397981 */ /* 0x000f64000c1e1500 */
[C---:B-1----:R-:W-:Y:S02]  /*2420*/  IMAD.WIDE R70, R32.reuse, 0x2, R212 ;  /* 0x0000000220467825 */ /* 0x042fe400078e02d4 */
[----:B------:R-:W5:Y:S02]  /*2430*/  LDG.E.U16 R66, [R66.64] ;  /* 0x0000000642427981 */ /* 0x000f64000c1e1500 */
[----:B------:R-:W-:-:S02]  /*2440*/  IMAD.WIDE R68, R32, 0x2, R196 ;  /* 0x0000000220447825 */ /* 0x000fc400078e02c4 */
[----:B------:R-:W5:Y:S04]  /*2450*/  LDG.E.U16 R247, [R70.64] ;  /* 0x0000000646f77981 */ /* 0x000f68000c1e1500 */
[----:B------:R-:W5:Y:S04]  /*2460*/  LDG.E.U16 R251, [R68.64] ;  /* 0x0000000644fb7981 */ /* 0x000f68000c1e1500 */
[----:B------:R-:W-:Y:S06]  /*2470*/  BAR.SYNC.DEFER_BLOCKING 0x0 ;  /* 0x0000000000007b1d */ /* 0x000fec0000010000 */
[----:B---3--:R-:W-:Y:S04]  /*2480*/  STS.U16 [R31+0x2000], R72 ;  /* 0x002000481f007388 */ /* 0x008fe80000000400 */
[----:B--2---:R-:W-:Y:S04]  /*2490*/  STS.U16 [R31+0x2800], R92 ;  /* 0x0028005c1f007388 */ /* 0x004fe80000000400 */
        /* <DEDUP_REMOVED lines=30> */
[----:B------:R-:W-:Y:S06]  /*2680*/  BAR.SYNC.DEFER_BLOCKING 0x0 ;  /* 0x0000000000007b1d */ /* 0x000fec0000010000 */
[----:B------:R-:W-:Y:S04]  /*2690*/  LDSM.16.MT88.4 R72, [R29] ;  /* 0x000000001d48783b */ /* 0x000fe80000004200 */
[----:B------:R-:W0:Y:S04]  /*26a0*/  LDSM.16.M88.4 R60, [R28+0x2000] ;  /* 0x002000001c3c783b */ /* 0x000e280000000200 */
[----:B------:R-:W1:Y:S04]  /*26b0*/  LDSM.16.MT88.4 R92, [R34] ;  /* 0x00000000225c783b */ /* 0x000e680000004200 */
[----:B------:R-:W2:Y:S04]  /*26c0*/  LDSM.16.MT88.4 R64, [R29+0x400] ;  /* 0x000400001d40783b */ /* 0x000ea80000004200 */
[----:B------:R-:W3:Y:S04]  /*26d0*/  LDSM.16.MT88.4 R68, [R34+0x400] ;  /* 0x000400002244783b */ /* 0x000ee80000004200 */
[----:B------:R-:W-:Y:S04]  /*26e0*/  LDSM.16.MT88.4 R96, [R29+0x800] ;  /* 0x000800001d60783b */ /* 0x000fe80000004200 */
[----:B------:R-:W4:Y:S01]  /*26f0*/  LDSM.16.M88.4 R56, [R35+0x2000] ;  /* 0x002000002338783b */ /* 0x000f220000000200 */
[-C--:B0-----:R-:W-:Y:S08]  /*2700*/  HMMA.16816.F32.BF16 R72, R72, R60.reuse, RZ ;  /* 0x0000003c4848723c */ /* 0x081ff000000418ff */
[----:B-1----:R-:W-:Y:S11]  /*2710*/  HMMA.16816.F32.BF16 R92, R92, R60, RZ ;  /* 0x0000003c5c5c723c */ /* 0x002ff600000418ff */
[----:B------:R-:W-:Y:S05]  /*2720*/  @!UPT UIADD3 URZ, URZ, URZ, URZ ;  /* 0x0000003f3f3ff290 */ /* 0x000fea000fffe03f */
[-C--:B--2---:R-:W-:Y:S01]  /*2730*/  HMMA.16816.F32.BF16 R64, R64, R62.reuse, R72 ;  /* 0x0000003e4040723c */ /* 0x084fe20000041848 */
[----:B------:R-:W0:Y:S07]  /*2740*/  LDSM.16.MT88.4 R72, [R34+0x800] ;  /* 0x000800002248783b */ /* 0x000e2e0000004200 */
[----:B---3--:R-:W-:Y:S01]  /*2750*/  HMMA.16816.F32.BF16 R60, R68, R62, R92 ;  /* 0x0000003e443c723c */ /* 0x008fe2000004185c */
[----:B------:R-:W1:Y:S04]  /*2760*/  LDSM.16.MT88.4 R92, [R29+0xc00] ;  /* 0x000c00001d5c783b */ /* 0x000e680000004200 */
[----:B------:R-:W2:Y:S11]  /*2770*/  LDSM.16.MT88.4 R68, [R34+0xc00] ;  /* 0x000c00002244783b */ /* 0x000eb60000004200 */
[-C--:B----4-:R-:W-:Y:S01]  /*2780*/  HMMA.16816.F32.BF16 R96, R96, R56.reuse, R64 ;  /* 0x000000386060723c */ /* 0x090fe20000041840 */
[----:B------:R-:W-:Y:S07]  /*2790*/  LDSM.16.M88.4 R64, [R28+0x2080] ;  /* 0x002080001c40783b */ /* 0x000fee0000000200 */
[----:B0-----:R-:W-:Y:S01]  /*27a0*/  HMMA.16816.F32.BF16 R72, R72, R56, R60 ;  /* 0x000000384848723c */ /* 0x001fe2000004183c */
[----:B------:R-:W0:Y:S11]  /*27b0*/  LDSM.16.MT88.4 R60, [R29+0x1000] ;  /* 0x001000001d3c783b */ /* 0x000e360000004200 */
[----:B------:R-:W-:Y:S04]  /*27c0*/  @!UPT UIADD3 URZ, URZ, URZ, URZ ;  /* 0x0000003f3f3ff290 */ /* 0x000fe8000fffe03f */
[-C--:B-1----:R-:W-:Y:S01]  /*27d0*/  HMMA.16816.F32.BF16 R96, R92, R58.reuse, R96 ;  /* 0x0000003a5c60723c */ /* 0x082fe20000041860 */
[----:B------:R-:W1:Y:S07]  /*27e0*/  LDSM.16.MT88.4 R92, [R34+0x1000] ;  /* 0x00100000225c783b */ /* 0x000e6e0000004200 */
[----:B--2---:R-:W-:Y:S01]  /*27f0*/  HMMA.16816.F32.BF16 R68, R68, R58, R72 ;  /* 0x0000003a4444723c */ /* 0x004fe20000041848 */
[----:B------:R-:W2:Y:S04]  /*2800*/  LDSM.16.MT88.4 R56, [R29+0x1400] ;  /* 0x001400001d38783b */ /* 0x000ea80000004200 */
[----:B------:R-:W-:Y:S11]  /*2810*/  LDSM.16.M88.4 R72, [R35+0x2080] ;  /* 0x002080002348783b */ /* 0x000ff60000000200 */
[-C--:B0-----:R-:W-:Y:S01]  /*2820*/  HMMA.16816.F32.BF16 R96, R60, R64.reuse, R96 ;  /* 0x000000403c60723c */ /* 0x081fe20000041860 */
[----:B------:R-:W0:Y:S07]  /*2830*/  LDSM.16.MT88.4 R60, [R34+0x1400] ;  /* 0x00140000223c783b */ /* 0x000e2e0000004200 */
[----:B-1----:R-:W-:Y:S01]  /*2840*/  HMMA.16816.F32.BF16 R68, R92, R64, R68 ;  /* 0x000000405c44723c */ /* 0x002fe20000041844 */
[----:B------:R-:W1:Y:S11]  /*2850*/  LDSM.16.MT88.4 R92, [R29+0x1800] ;  /* 0x001800001d5c783b */ /* 0x000e760000004200 */
[----:B------:R-:W-:Y:S04]  /*2860*/  @!UPT UIADD3 URZ, URZ, URZ, URZ ;  /* 0x0000003f3f3ff290 */ /* 0x000fe8000fffe03f */
[-C--:B--2---:R-:W-:Y:S01]  /*2870*/  HMMA.16816.F32.BF16 R56, R56, R66.reuse, R96 ;  /* 0x000000423838723c */ /* 0x084fe20000041860 */
[----:B------:R-:W2:Y:S07]  /*2880*/  LDSM.16.MT88.4 R96, [R34+0x1800] ;  /* 0x001800002260783b */ /* 0x000eae0000004200 */
[----:B0-----:R-:W-:Y:S01]  /*2890*/  HMMA.16816.F32.BF16 R60, R60, R66, R68 ;  /* 0x000000423c3c723c */ /* 0x001fe20000041844 */
[----:B------:R-:W0:Y:S04]  /*28a0*/  LDSM.16.MT88.4 R64, [R29+0x1c00] ;  /* 0x001c00001d40783b */ /* 0x000e280000004200 */
[----:B------:R-:W3:Y:S11]  /*28b0*/  LDSM.16.MT88.4 R68, [R34+0x1c00] ;  /* 0x001c00002244783b */ /* 0x000ef60000004200 */
[-C--:B-1----:R-:W-:Y:S08]  /*28c0*/  HMMA.16816.F32.BF16 R56, R92, R72.reuse, R56 ;  /* 0x000000485c38723c */ /* 0x082ff00000041838 */
[----:B--2---:R-:W-:Y:S11]  /*28d0*/  HMMA.16816.F32.BF16 R60, R96, R72, R60 ;  /* 0x00000048603c723c */ /* 0x004ff6000004183c */
[----:B------:R-:W-:Y:S05]  /*28e0*/  @!UPT UIADD3 URZ, URZ, URZ, URZ ;  /* 0x0000003f3f3ff290 */ /* 0x000fea000fffe03f */
[-C--:B0-----:R-:W-:Y:S08]  /*28f0*/  HMMA.16816.F32.BF16 R56, R64, R74.reuse, R56 ;  /* 0x0000004a4038723c */ /* 0x081ff00000041838 */
[----:B---3--:R-:W-:Y:S01]  /*2900*/  HMMA.16816.F32.BF16 R60, R68, R74, R60 ;  /* 0x0000004a443c723c */ /* 0x008fe2000004183c */
[----:B------:R-:W-:-:S04]  /*2910*/  IADD3 R65, P3, R26, UR4, RZ ;  /* 0x000000041a417c10 */ /* 0x000fc8000ff7e0ff */
[CC--:B------:R-:W-:Y:S02]  /*2920*/  ISETP.GT.U32.AND P2, PT, R65.reuse, R30.reuse, PT ;  /* 0x0000001e4100720c */ /* 0x0c0fe40003f44070 */
[----:B------:R-:W-:Y:S02]  /*2930*/  ISETP.GE.U32.AND P1, PT, R65, R30, PT ;  /* 0x0000001e4100720c */ /* 0x000fe40003f26070 */
[----:B------:R-:W-:-:S04]  /*2940*/  IADD3.X R64, RZ, UR5, RZ, P3, !PT ;  /* 0x00000005ff407c10 */ /* 0x000fc80009ffe4ff */
[C---:B------:R-:W-:Y:S02]  /*2950*/  ISETP.GT.U32.AND.EX P2, PT, R64.reuse, RZ, PT, P2 ;  /* 0x000000ff4000720c */ /* 0x040fe40003f44120 */
[----:B------:R-:W-:Y:S01]  /*2960*/  ISETP.GE.U32.AND.EX P1, PT, R64, RZ, PT, P1 ;  /* 0x000000ff4000720c */ /* 0x000fe20003f26110 */
[----:B------:R-:W-:Y:S02]  /*2970*/  FMUL R56, R56, c[0x0][0x188] ;  /* 0x0000620038387a20 */ /* 0x000fe40000400000 */
[----:B------:R-:W-:Y:S01]  /*2980*/  FMUL R57, R57, c[0x0][0x188] ;  /* 0x0000620039397a20 */ /* 0x000fe20000400000 */
[----:B------:R-:W-:Y:S02]  /*2990*/  ISETP.GT.U32.AND P0, PT, R65, R38, PT ;  /* 0x000000264100720c */ /* 0x000fe40003f04070 */
[----:B------:R-:W-:Y:S02]  /*29a0*/  FSEL R56, R56, -INF , !P2 ;  /* 0xff80000038387808 */ /* 0x000fe40005000000 */
[----:B------:R-:W-:-:S02]  /*29b0*/  FSEL R57, R57, -INF , !P1 ;  /* 0xff80000039397808 */ /* 0x000fc40004800000 */
[C---:B------:R-:W-:Y:S02]  /*29c0*/  ISETP.GE.U32.AND P5, PT, R65.reuse, R38, PT ;  /* 0x000000264100720c */ /* 0x040fe40003fa6070 */
[CC--:B------:R-:W-:Y:S02]  /*29d0*/  ISETP.GT.U32.AND P4, PT, R65.reuse, R37.reuse, PT ;  /* 0x000000254100720c */ /* 0x0c0fe40003f84070 */
[C---:B------:R-:W-:Y:S02]  /*29e0*/  ISETP.GE.U32.AND P3, PT, R65.reuse, R37, PT ;  /* 0x000000254100720c */ /* 0x040fe40003f66070 */
[CC--:B------:R-:W-:Y:S02]  /*29f0*/  ISETP.GT.U32.AND P2, PT, R65.reuse, R36.reuse, PT ;  /* 0x000000244100720c */ /* 0x0c0fe40003f44070 */
[----:B------:R-:W-:Y:S01]  /*2a00*/  ISETP.GE.U32.AND P1, PT, R65, R36, PT ;  /* 0x000000244100720c */ /* 0x000fe20003f26070 */
[----:B------:R-:W-:Y:S01]  /*2a10*/  FMUL R58, R58, c[0x0][0x188] ;  /* 0x000062003a3a7a20 */ /* 0x000fe20000400000 */
[C---:B------:R-:W-:Y:S01]  /*2a20*/  ISETP.GT.U32.AND.EX P0, PT, R64.reuse, RZ, PT, P0 ;  /* 0x000000ff4000720c */ /* 0x040fe20003f04100 */
[----:B------:R-:W-:Y:S01]  /*2a30*/  FMUL R59, R59, c[0x0][0x188] ;  /* 0x000062003b3b7a20 */ /* 0x000fe20000400000 */
[----:B------:R-:W-:Y:S01]  /*2a40*/  ISETP.GE.U32.AND.EX P5, PT, R64, RZ, PT, P5 ;  /* 0x000000ff4000720c */ /* 0x000fe20003fa6150 */
[----:B------:R-:W-:Y:S01]  /*2a50*/  FMUL R60, R60, c[0x0][0x188] ;  /* 0x000062003c3c7a20 */ /* 0x000fe20000400000 */
[----:B------:R-:W-:-:S02]  /*2a60*/  ISETP.GT.U32.AND.EX P4, PT, R64, RZ, PT, P4 ;  /* 0x000000ff4000720c */ /* 0x000fc40003f84140 */
[C---:B------:R-:W-:Y:S02]  /*2a70*/  ISETP.GE.U32.AND.EX P3, PT, R64.reuse, RZ, PT, P3 ;  /* 0x000000ff4000720c */ /* 0x040fe40003f66130 */
[C---:B------:R-:W-:Y:S02]  /*2a80*/  ISETP.GT.U32.AND.EX P2, PT, R64.reuse, RZ, PT, P2 ;  /* 0x000000ff4000720c */ /* 0x040fe40003f44120 */
[----:B------:R-:W-:Y:S01]  /*2a90*/  ISETP.GE.U32.AND.EX P1, PT, R64, RZ, PT, P1 ;  /* 0x000000ff4000720c */ /* 0x000fe20003f26110 */
[----:B------:R-:W-:Y:S02]  /*2aa0*/  FMUL R64, R61, c[0x0][0x188] ;  /* 0x000062003d407a20 */ /* 0x000fe40000400000 */
[----:B------:R-:W-:Y:S02]  /*2ab0*/  FMUL R66, R62, c[0x0][0x188] ;  /* 0x000062003e427a20 */ /* 0x000fe40000400000 */
[----:B------:R-:W-:Y:S01]  /*2ac0*/  FMUL R63, R63, c[0x0][0x188] ;  /* 0x000062003f3f7a20 */ /* 0x000fe20000400000 */
[----:B------:R-:W-:-:S02]  /*2ad0*/  FSEL R62, R58, -INF , !P0 ;  /* 0xff8000003a3e7808 */ /* 0x000fc40004000000 */
[----:B------:R-:W-:Y:S02]  /*2ae0*/  FSEL R65, R59, -INF , !P5 ;  /* 0xff8000003b417808 */ /* 0x000fe40006800000 */
[----:B------:R-:W-:Y:S02]  /*2af0*/  FSEL R61, R60, -INF , !P4 ;  /* 0xff8000003c3d7808 */ /* 0x000fe40006000000 */
[----:B------:R-:W-:Y:S02]  /*2b00*/  FSEL R58, R64, -INF , !P3 ;  /* 0xff800000403a7808 */ /* 0x000fe40005800000 */
[----:B------:R-:W-:Y:S02]  /*2b10*/  FSEL R59, R66, -INF , !P2 ;  /* 0xff800000423b7808 */ /* 0x000fe40005000000 */
[----:B------:R-:W-:Y:S02]  /*2b20*/  FSEL R60, R63, -INF , !P1 ;  /* 0xff8000003f3c7808 */ /* 0x000fe40004800000 */
[----:B------:R-:W-:-:S02]  /*2b30*/  FMNMX R63, R56, R57, !PT ;  /* 0x00000039383f7209 */ /* 0x000fc40007800000 */
[----:B------:R-:W-:Y:S02]  /*2b40*/  FMNMX R64, R62, R65, !PT ;  /* 0x000000413e407209 */ /* 0x000fe40007800000 */
[----:B------:R-:W-:Y:S02]  /*2b50*/  FMNMX R66, R61, R58, !PT ;  /* 0x0000003a3d427209 */ /* 0x000fe40007800000 */
[----:B------:R-:W-:Y:S01]  /*2b60*/  FMNMX R67, R59, R60, !PT ;  /* 0x0000003c3b437209 */ /* 0x000fe20007800000 */
[----:B------:R-:W0:Y:S04]  /*2b70*/  SHFL.BFLY PT, R68, R63, 0x2, 0x1f ;  /* 0x0c401f003f447f89 */ /* 0x000e2800000e0000 */
[----:B------:R-:W1:Y:S04]  /*2b80*/  SHFL.BFLY PT, R69, R64, 0x2, 0x1f ;  /* 0x0c401f0040457f89 */ /* 0x000e6800000e0000 */
[----:B------:R-:W2:Y:S04]  /*2b90*/  SHFL.BFLY PT, R71, R66, 0x2, 0x1f ;  /* 0x0c401f0042477f89 */ /* 0x000ea800000e0000 */
[----:B------:R-:W3:Y:S01]  /*2ba0*/  SHFL.BFLY PT, R74, R67, 0x2, 0x1f ;  /* 0x0c401f00434a7f89 */ /* 0x000ee200000e0000 */
[----:B0-----:R-:W-:-:S02]  /*2bb0*/  FMNMX R68, R63, R68, !PT ;  /* 0x000000443f447209 */ /* 0x001fc40007800000 */
[----:B-1----:R-:W-:Y:S02]  /*2bc0*/  FMNMX R70, R64, R69, !PT ;  /* 0x0000004540467209 */ /* 0x002fe40007800000 */
[----:B--2---:R-:W-:Y:S01]  /*2bd0*/  FMNMX R72, R66, R71, !PT ;  /* 0x0000004742487209 */ /* 0x004fe20007800000 */
[----:B------:R-:W0:Y:S01]  /*2be0*/  SHFL.BFLY PT, R69, R68, 0x1, 0x1f ;  /* 0x0c201f0044457f89 */ /* 0x000e2200000e0000 */
[----:B---3--:R-:W-:-:S03]  /*2bf0*/  FMNMX R74, R67, R74, !PT ;  /* 0x0000004a434a7209 */ /* 0x008fc60007800000 */
[----:B------:R-:W1:Y:S04]  /*2c00*/  SHFL.BFLY PT, R71, R70, 0x1, 0x1f ;  /* 0x0c201f0046477f89 */ /* 0x000e6800000e0000 */
[----:B------:R-:W2:Y:S04]  /*2c10*/  SHFL.BFLY PT, R73, R72, 0x1, 0x1f ;  /* 0x0c201f0048497f89 */ /* 0x000ea800000e0000 */
[----:B------:R-:W3:Y:S01]  /*2c20*/  SHFL.BFLY PT, R63, R74, 0x1, 0x1f ;  /* 0x0c201f004a3f7f89 */ /* 0x000ee200000e0000 */
[----:B0-----:R-:W-:-:S03]  /*2c30*/  FMNMX R69, R68, R69, !PT ;  /* 0x0000004544457209 */ /* 0x001fc60007800000 */
[----:B------:R-:W-:Y:S01]  /*2c40*/  BAR.SYNC.DEFER_BLOCKING 0x0 ;  /* 0x0000000000007b1d */ /* 0x000fe20000010000 */
[----:B-1----:R-:W-:Y:S02]  /*2c50*/  FMNMX R66, R70, R71, !PT ;  /* 0x0000004746427209 */ /* 0x002fe40007800000 */
[----:B--2---:R-:W-:Y:S02]  /*2c60*/  FMNMX R73, R72, R73, !PT ;  /* 0x0000004948497209 */ /* 0x004fe40007800000 */
[----:B---3--:R-:W-:Y:S01]  /*2c70*/  FMNMX R92, R74, R63, !PT ;  /* 0x0000003f4a5c7209 */ /* 0x008fe20007800000 */
[----:B------:R-:W-:Y:S04]  /*2c80*/  @!P6 STS [R22+0x2000], R69 ;  /* 0x002000451600e388 */ /* 0x000fe80000000800 */
[----:B------:R-:W-:Y:S04]  /*2c90*/  @!P6 STS [R23+0x2000], R66 ;  /* 0x002000421700e388 */ /* 0x000fe80000000800 */
[----:B------:R-:W-:Y:S04]  /*2ca0*/  @!P6 STS [R24+0x2000], R73 ;  /* 0x002000491800e388 */ /* 0x000fe80000000800 */
[----:B------:R-:W-:Y:S04]  /*2cb0*/  @!P6 STS [R25+0x2000], R92 ;  /* 0x0020005c1900e388 */ /* 0x000fe80000000800 */
[----:B------:R-:W-:Y:S06]  /*2cc0*/  BAR.SYNC.DEFER_BLOCKING 0x0 ;  /* 0x0000000000007b1d */ /* 0x000fec0000010000 */
[----:B------:R-:W0:Y:S04]  /*2cd0*/  LDS R63, [R12.X4+0x2000] ;  /* 0x002000000c3f7984 */ /* 0x000e280000004800 */
[----:B0-----:R-:W0:Y:S02]  /*2ce0*/  SHFL.BFLY PT, R64, R63, 0x2, 0x1f ;  /* 0x0c401f003f407f89 */ /* 0x001e2400000e0000 */
[----:B0-----:R-:W-:-:S05]  /*2cf0*/  FMNMX R64, R63, R64, !PT ;  /* 0x000000403f407209 */ /* 0x001fca0007800000 */
[----:B------:R-:W0:Y:S02]  /*2d00*/  SHFL.BFLY PT, R67, R64, 0x1, 0x1f ;  /* 0x0c201f0040437f89 */ /* 0x000e2400000e0000 */
[----:B0-----:R-:W-:-:S05]  /*2d10*/  FMNMX R67, R64, R67, !PT ;  /* 0x0000004340437209 */ /* 0x001fca0007800000 */
[----:B------:R-:W-:Y:S04]  /*2d20*/  @!P6 STS [R12.X4+0x2000], R67 ;  /* 0x002000430c00e388 */ /* 0x000fe80000004800 */
[----:B------:R-:W-:Y:S06]  /*2d30*/  BAR.SYNC.DEFER_BLOCKING 0x0 ;  /* 0x0000000000007b1d */ /* 0x000fec0000010000 */
[----:B------:R-:W0:Y:S04]  /*2d40*/  LDS R183, [R13.X4+0x2000] ;  /* 0x002000000db77984 */ /* 0x000e280000004800 */
[----:B------:R-:W1:Y:S04]  /*2d50*/  LDS R184, [R19.X16+0x2000] ;  /* 0x0020000013b87984 */ /* 0x000e68000000c800 */
[----:B------:R-:W2:Y:S04]  /*2d60*/  LDS R137, [R20.X16+0x2000] ;  /* 0x0020000014897984 */ /* 0x000ea8000000c800 */
[----:B------:R-:W3:Y:S01]  /*2d70*/  LDS R182, [R21.X16+0x2000] ;  /* 0x0020000015b67984 */ /* 0x000ee2000000c800 */
[----:B0-----:R-:W-:-:S02]  /*2d80*/  FMNMX R183, R183, R134, !PT ;  /* 0x00000086b7b77209 */ /* 0x001fc40007800000 */
[----:B-1----:R-:W-:-:S03]  /*2d90*/  FMNMX R184, R184, R135, !PT ;  /* 0x00000087b8b87209 */ /* 0x002fc60007800000 */
[--C-:B------:R-:W-:Y:S01]  /*2da0*/  FADD R57, R57, -R183.reuse ;  /* 0x800000b739397221 */ /* 0x100fe20000000000 */
[----:B--2---:R-:W-:Y:S01]  /*2db0*/  FMNMX R137, R137, R136, !PT ;  /* 0x0000008889897209 */ /* 0x004fe20007800000 */
[----:B------:R-:W-:Y:S02]  /*2dc0*/  FADD R65, R65, -R184 ;  /* 0x800000b841417221 */ /* 0x000fe40000000000 */
[----:B------:R-:W-:Y:S02]  /*2dd0*/  FADD R56, R56, -R183 ;  /* 0x800000b738387221 */ /* 0x000fe40000000000 */
[----:B------:R-:W-:Y:S02]  /*2de0*/  FADD R61, R61, -R137 ;  /* 0x800000893d3d7221 */ /* 0x000fe40000000000 */
[----:B------:R-:W-:Y:S02]  /*2df0*/  FMUL R64, R57, 1.4426950216293334961 ;  /* 0x3fb8aa3b39407820 */ /* 0x000fe40000400000 */
[----:B------:R-:W-:Y:S01]  /*2e00*/  FMUL R57, R65, 1.4426950216293334961 ;  /* 0x3fb8aa3b41397820 */ /* 0x000fe20000400000 */
[----:B---3--:R-:W-:Y:S01]  /*2e10*/  FMNMX R182, R182, R47, !PT ;  /* 0x0000002fb6b67209 */ /* 0x008fe20007800000 */
[----:B------:R-:W-:-:S02]  /*2e20*/  FMUL R65, R61, 1.4426950216293334961 ;  /* 0x3fb8aa3b3d417820 */ /* 0x000fc40000400000 */
[----:B------:R-:W-:Y:S02]  /*2e30*/  FADD R61, R58, -R137 ;  /* 0x800000893a3d7221 */ /* 0x000fe40000000000 */
[----:B------:R-:W-:Y:S02]  /*2e40*/  FMUL R63, R56, 1.4426950216293334961 ;  /* 0x3fb8aa3b383f7820 */ /* 0x000fe40000400000 */
[----:B------:R-:W-:Y:S02]  /*2e50*/  FADD R56, R62, -R184 ;  /* 0x800000b83e387221 */ /* 0x000fe40000000000 */
[----:B------:R0:W-:Y:S02]  /*2e60*/  MUFU.EX2 R62, R64 ;  /* 0x00000040003e7308 */ /* 0x0001e40000000800 */
[----:B0-----:R-:W-:Y:S02]  /*2e70*/  FMUL R64, R61, 1.4426950216293334961 ;  /* 0x3fb8aa3b3d407820 */ /* 0x001fe40000400000 */
[----:B------:R-:W-:-:S04]  /*2e80*/  FADD R61, R59, -R182 ;  /* 0x800000b63b3d7221 */ /* 0x000fc80000000000 */
[----:B------:R-:W-:Y:S02]  /*2e90*/  FMUL R66, R61, 1.4426950216293334961 ;  /* 0x3fb8aa3b3d427820 */ /* 0x000fe40000400000 */
[----:B------:R-:W-:Y:S02]  /*2ea0*/  FADD R61, R60, -R182 ;  /* 0x800000b63c3d7221 */ /* 0x000fe40000000000 */
[----:B------:R-:W-:Y:S02]  /*2eb0*/  FMUL R56, R56, 1.4426950216293334961 ;  /* 0x3fb8aa3b38387820 */ /* 0x000fe40000400000 */
[----:B------:R-:W-:Y:S01]  /*2ec0*/  FMUL R61, R61, 1.4426950216293334961 ;  /* 0x3fb8aa3b3d3d7820 */ /* 0x000fe20000400000 */
[----:B------:R-:W0:Y:S08]  /*2ed0*/  MUFU.EX2 R63, R63 ;  /* 0x0000003f003f7308 */ /* 0x000e300000000800 */
[----:B------:R-:W-:Y:S08]  /*2ee0*/  MUFU.EX2 R56, R56 ;  /* 0x0000003800387308 */ /* 0x000ff00000000800 */
[----:B------:R-:W1:Y:S08]  /*2ef0*/  MUFU.EX2 R57, R57 ;  /* 0x0000003900397308 */ /* 0x000e700000000800 */
[----:B------:R-:W-:Y:S08]  /*2f00*/  MUFU.EX2 R58, R65 ;  /* 0x00000041003a7308 */ /* 0x000ff00000000800 */
[----:B------:R-:W2:Y:S08]  /*2f10*/  MUFU.EX2 R59, R64 ;  /* 0x00000040003b7308 */ /* 0x000eb00000000800 */
[----:B------:R-:W-:Y:S08]  /*2f20*/  MUFU.EX2 R60, R66 ;  /* 0x00000042003c7308 */ /* 0x000ff00000000800 */
[----:B------:R-:W3:Y:S01]  /*2f30*/  MUFU.EX2 R61, R61 ;  /* 0x0000003d003d7308 */ /* 0x000ee20000000800 */
[----:B0-----:R-:W-:-:S02]  /*2f40*/  FADD R67, R63, R62 ;  /* 0x0000003e3f437221 */ /* 0x001fc40000000000 */
[----:B-1----:R-:W-:Y:S02]  /*2f50*/  FADD R68, R56, R57 ;  /* 0x0000003938447221 */ /* 0x002fe40000000000 */
[----:B--2---:R-:W-:Y:S01]  /*2f60*/  FADD R65, R58, R59 ;  /* 0x0000003b3a417221 */ /* 0x004fe20000000000 */
[----:B------:R-:W0:Y:S04]  /*2f70*/  SHFL.BFLY PT, R70, R67, 0x2, 0x1f ;  /* 0x0c401f0043467f89 */ /* 0x000e2800000e0000 */
[----:B------:R-:W1:Y:S01]  /*2f80*/  SHFL.BFLY PT, R71, R68, 0x2, 0x1f ;  /* 0x0c401f0044477f89 */ /* 0x000e6200000e0000 */
[----:B---3--:R-:W-:-:S03]  /*2f90*/  FADD R69, R60, R61 ;  /* 0x0000003d3c457221 */ /* 0x008fc60000000000 */
[----:B------:R-:W2:Y:S04]  /*2fa0*/  SHFL.BFLY PT, R72, R65, 0x2, 0x1f ;  /* 0x0c401f0041487f89 */ /* 0x000ea800000e0000 */
[----:B------:R-:W3:Y:S01]  /*2fb0*/  SHFL.BFLY PT, R74, R69, 0x2, 0x1f ;  /* 0x0c401f00454a7f89 */ /* 0x000ee200000e0000 */
[----:B0-----:R-:W-:Y:S02]  /*2fc0*/  FADD R70, R67, R70 ;  /* 0x0000004643467221 */ /* 0x001fe40000000000 */
[----:B-1----:R-:W-:-:S03]  /*2fd0*/  FADD R64, R68, R71 ;  /* 0x0000004744407221 */ /* 0x002fc60000000000 */
[----:B------:R-:W0:Y:S01]  /*2fe0*/  SHFL.BFLY PT, R71, R70, 0x1, 0x1f ;  /* 0x0c201f0046477f89 */ /* 0x000e2200000e0000 */
[----:B--2---:R-:W-:-:S03]  /*2ff0*/  FADD R72, R65, R72 ;  /* 0x0000004841487221 */ /* 0x004fc60000000000 */
[----:B------:R-:W1:Y:S01]  /*3000*/  SHFL.BFLY PT, R73, R64, 0x1, 0x1f ;  /* 0x0c201f0040497f89 */ /* 0x000e6200000e0000 */
[----:B---3--:R-:W-:-:S03]  /*3010*/  FADD R74, R69, R74 ;  /* 0x0000004a454a7221 */ /* 0x008fc60000000000 */
[----:B------:R-:W2:Y:S04]  /*3020*/  SHFL.BFLY PT, R75, R72, 0x1, 0x1f ;  /* 0x0c201f00484b7f89 */ /* 0x000ea800000e0000 */
[----:B------:R-:W3:Y:S01]  /*3030*/  SHFL.BFLY PT, R67, R74, 0x1, 0x1f ;  /* 0x0c201f004a437f89 */ /* 0x000ee200000e0000 */
[----:B0-----:R-:W-:-:S03]  /*3040*/  FADD R71, R70, R71 ;  /* 0x0000004746477221 */ /* 0x001fc60000000000 */
[----:B------:R-:W-:Y:S01]  /*3050*/  BAR.SYNC.DEFER_BLOCKING 0x0 ;  /* 0x0000000000007b1d */ /* 0x000fe20000010000 */
[----:B-1----:R-:W-:Y:S02]  /*3060*/  FADD R68, R64, R73 ;  /* 0x0000004940447221 */ /* 0x002fe40000000000 */
[----:B--2---:R-:W-:Y:S02]  /*3070*/  FADD R69, R72, R75 ;  /* 0x0000004b48457221 */ /* 0x004fe40000000000 */
[----:B---3--:R-:W-:Y:S01]  /*3080*/  FADD R92, R74, R67 ;  /* 0x000000434a5c7221 */ /* 0x008fe20000000000 */
[----:B------:R-:W-:Y:S04]  /*3090*/  @!P6 STS [R22+0x2000], R71 ;  /* 0x002000471600e388 */ /* 0x000fe80000000800 */
[----:B------:R-:W-:Y:S04]  /*30a0*/  @!P6 STS [R23+0x2000], R68 ;  /* 0x002000441700e388 */ /* 0x000fe80000000800 */
[----:B------:R-:W-:Y:S04]  /*30b0*/  @!P6 STS [R24+0x2000], R69 ;  /* 0x002000451800e388 */ /* 0x000fe80000000800 */
[----:B------:R-:W-:Y:S04]  /*30c0*/  @!P6 STS [R25+0x2000], R92 ;  /* 0x0020005c1900e388 */ /* 0x000fe80000000800 */
[----:B------:R-:W-:Y:S06]  /*30d0*/  BAR.SYNC.DEFER_BLOCKING 0x0 ;  /* 0x0000000000007b1d */ /* 0x000fec0000010000 */
[----:B------:R-:W0:Y:S04]  /*30e0*/  LDS R64, [R12.X4+0x2000] ;  /* 0x002000000c407984 */ /* 0x000e280000004800 */
[----:B0-----:R-:W0:Y:S02]  /*30f0*/  SHFL.BFLY PT, R65, R64, 0x2, 0x1f ;  /* 0x0c401f0040417f89 */ /* 0x001e2400000e0000 */
[----:B0-----:R-:W-:-:S05]  /*3100*/  FADD R65, R64, R65 ;  /* 0x0000004140417221 */ /* 0x001fca0000000000 */
[----:B------:R-:W0:Y:S02]  /*3110*/  SHFL.BFLY PT, R66, R65, 0x1, 0x1f ;  /* 0x0c201f0041427f89 */ /* 0x000e2400000e0000 */
[----:B0-----:R-:W-:-:S05]  /*3120*/  FADD R95, R65, R66 ;  /* 0x00000042415f7221 */ /* 0x001fca0000000000 */
[----:B------:R-:W-:Y:S04]  /*3130*/  @!P6 STS [R12.X4+0x2000], R95 ;  /* 0x0020005f0c00e388 */ /* 0x000fe80000004800 */
[----:B------:R-:W-:Y:S01]  /*3140*/  BAR.SYNC.DEFER_BLOCKING 0x0 ;  /* 0x0000000000007b1d */ /* 0x000fe20000010000 */
[----:B------:R-:W-:-:S04]  /*3150*/  IMAD.WIDE R74, R11, 0x2, R174 ;  /* 0x000000020b4a7825 */ /* 0x000fc800078e02ae */
[C---:B------:R-:W-:Y:S01]  /*3160*/  IMAD.WIDE R72, R11.reuse, 0x2, R168 ;  /* 0x000000020b487825 */ /* 0x040fe200078e02a8 */
[----:B------:R0:W2:Y:S03]  /*3170*/  LDG.E.U16 R69, [R74.64] ;  /* 0x000000064a457981 */ /* 0x0000a6000c1e1500 */
[----:B------:R-:W-:Y:S01]  /*3180*/  IMAD.WIDE R92, R11, 0x2, R164 ;  /* 0x000000020b5c7825 */ /* 0x000fe200078e02a4 */
[----:B------:R1:W3:Y:S04]  /*3190*/  LDG.E.U16 R66, [R72.64] ;  /* 0x0000000648427981 */ /* 0x0002e8000c1e1500 */
[----:B------:R-:W-:Y:S01]  /*31a0*/  LDS R185, [R13.X4+0x2000] ;  /* 0x002000000db97984 */ /* 0x000fe20000004800 */
[----:B0-----:R-:W-:-:S02]  /*31b0*/  FADD R74, -R183, R134 ;  /* 0x00000086b74a7221 */ /* 0x001fc40000000100 */
[----:B------:R-:W-:Y:S01]  /*31c0*/  FADD R75, -R184, R135 ;  /* 0x00000087b84b7221 */ /* 0x000fe20000000100 */
[----:B------:R0:W4:Y:S01]  /*31d0*/  LDG.E.U16 R64, [R92.64] ;  /* 0x000000065c407981 */ /* 0x000122000c1e1500 */
[----:B------:R-:W-:-:S03]  /*31e0*/  FMUL R134, R74, 1.4426950216293334961 ;  /* 0x3fb8aa3b4a867820 */ /* 0x000fc60000400000 */
[----:B------:R-:W5:Y:S01]  /*31f0*/  LDS R74, [R19.X16+0x2000] ;  /* 0x00200000134a7984 */ /* 0x000f62000000c800 */
[----:B-1----:R-:W-:-:S03]  /*3200*/  IMAD.WIDE R72, R11, 0x2, R158 ;  /* 0x000000020b487825 */ /* 0x002fc600078e029e */
[----:B0-----:R-:W0:Y:S01]  /*3210*/  LDS R92, [R20.X16+0x2000] ;  /* 0x00200000145c7984 */ /* 0x001e22000000c800 */
[----:B------:R-:W-:-:S03]  /*3220*/  FMUL R75, R75, 1.4426950216293334961 ;  /* 0x3fb8aa3b4b4b7820 */ /* 0x000fc60000400000 */
[----:B------:R1:W3:Y:S02]  /*3230*/  LDG.E.U16 R73, [R72.64] ;  /* 0x0000000648497981 */ /* 0x0002e4000c1e1500 */
[----:B-1----:R-:W-:Y:S02]  /*3240*/  FADD R72, -R182, R47 ;  /* 0x0000002fb6487221 */ /* 0x002fe40000000100 */
[----:B------:R-:W1:Y:S01]  /*3250*/  LDS R47, [R21.X16+0x2000] ;  /* 0x00200000152f7984 */ /* 0x000e62000000c800 */
[----:B------:R-:W5:Y:S01]  /*3260*/  MUFU.EX2 R75, R75 ;  /* 0x0000004b004b7308 */ /* 0x000f620000000800 */
[----:B------:R-:W-:Y:S02]  /*3270*/  FADD R93, -R137, R136 ;  /* 0x00000088895d7221 */ /* 0x000fe40000000100 */
[----:B------:R-:W-:-:S04]  /*3280*/  IMAD.WIDE R70, R11, 0x2, R172 ;  /* 0x000000020b467825 */ /* 0x000fc800078e02ac */
[----:B------:R-:W-:Y:S01]  /*3290*/  IMAD.WIDE R96, R11, 0x2, R162 ;  /* 0x000000020b607825 */ /* 0x000fe200078e02a2 */
[----:B------:R5:W4:Y:S03]  /*32a0*/  LDG.E.U16 R68, [R70.64] ;  /* 0x0000000646447981 */ /* 0x000b26000c1e1500 */
[----:B------:R-:W-:Y:S01]  /*32b0*/  FMUL R93, R93, 1.4426950216293334961 ;  /* 0x3fb8aa3b5d5d7820 */ /* 0x000fe20000400000 */
[----:B------:R-:W0:Y:S01]  /*32c0*/  MUFU.EX2 R134, R134 ;  /* 0x0000008600867308 */ /* 0x000e220000000800 */
[----:B-----5:R5:W4:Y:S01]  /*32d0*/  LDG.E.U16 R71, [R96.64] ;  /* 0x0000000660477981 */ /* 0x020b22000c1e1500 */
[C---:B------:R-:W-:Y:S02]  /*32e0*/  FMUL R78, R75.reuse, R78 ;  /* 0x0000004e4b4e7220 */ /* 0x040fe40000400000 */
[----:B------:R-:W-:-:S04]  /*32f0*/  FMUL R79, R75, R79 ;  /* 0x0000004f4b4f7220 */ /* 0x000fc80000400000 */
[----:B-----5:R5:W0:Y:S01]  /*3300*/  MUFU.EX2 R96, R93 ;  /* 0x0000005d00607308 */ /* 0x020a220000000800 */
[C---:B------:R-:W-:Y:S02]  /*3310*/  FMUL R82, R75.reuse, R82 ;  /* 0x000000524b527220 */ /* 0x040fe40000400000 */
[C---:B------:R-:W-:Y:S02]  /*3320*/  FMUL R83, R75.reuse, R83 ;  /* 0x000000534b537220 */ /* 0x040fe40000400000 */
[----:B-----5:R-:W-:Y:S02]  /*3330*/  FMUL R93, R72, 1.4426950216293334961 ;  /* 0x3fb8aa3b485d7820 */ /* 0x020fe40000400000 */
[C---:B------:R-:W-:Y:S02]  /*3340*/  FMUL R86, R75.reuse, R86 ;  /* 0x000000564b567220 */ /* 0x040fe40000400000 */
[C---:B------:R-:W-:Y:S02]  /*3350*/  FMUL R87, R75.reuse, R87 ;  /* 0x000000574b577220 */ /* 0x040fe40000400000 */
[C---:B------:R-:W-:Y:S01]  /*3360*/  FMUL R90, R75.reuse, R90 ;  /* 0x0000005a4b5a7220 */ /* 0x040fe20000400000 */
[----:B------:R-:W5:Y:S01]  /*3370*/  MUFU.EX2 R93, R93 ;  /* 0x0000005d005d7308 */ /* 0x000f620000000800 */
[----:B------:R-:W-:-:S02]  /*3380*/  FMUL R91, R75, R91 ;  /* 0x0000005b4b5b7220 */ /* 0x000fc40000400000 */
[----:B------:R-:W-:Y:S02]  /*3390*/  FFMA R7, R75, R7, R74 ;  /* 0x000000074b077223 */ /* 0x000fe4000000004a */
[----:B------:R-:W-:-:S05]  /*33a0*/  IMAD.WIDE R74, R11, 0x2, R152 ;  /* 0x000000020b4a7825 */ /* 0x000fca00078e0298 */
[----:B------:R0:W4:Y:S01]  /*33b0*/  LDG.E.U16 R72, [R74.64] ;  /* 0x000000064a487981 */ /* 0x000122000c1e1500 */
[----:B------:R-:W-:-:S04]  /*33c0*/  IMAD.WIDE R98, R11, 0x2, R166 ;  /* 0x000000020b627825 */ /* 0x000fc800078e02a6 */
[C---:B------:R-:W-:Y:S01]  /*33d0*/  IMAD.WIDE R94, R11.reuse, 0x2, R160 ;  /* 0x000000020b5e7825 */ /* 0x040fe200078e02a0 */
[----:B------:R1:W4:Y:S03]  /*33e0*/  LDG.E.U16 R65, [R98.64] ;  /* 0x0000000662417981 */ /* 0x000326000c1e1500 */
[----:B0-----:R-:W-:Y:S01]  /*33f0*/  IMAD.WIDE R74, R11, 0x2, R150 ;  /* 0x000000020b4a7825 */ /* 0x001fe200078e0296 */
[----:B------:R0:W4:Y:S03]  /*3400*/  LDG.E.U16 R70, [R94.64] ;  /* 0x000000065e467981 */ /* 0x000126000c1e1500 */
[C---:B------:R-:W-:Y:S01]  /*3410*/  FFMA R6, R134.reuse, R6, R185 ;  /* 0x0000000686067223 */ /* 0x040fe200000000b9 */
[----:B------:R0:W4:Y:S01]  /*3420*/  LDG.E.U16 R251, [R74.64] ;  /* 0x000000064afb7981 */ /* 0x000122000c1e1500 */
[----:B------:R-:W-:-:S02]  /*3430*/  FMUL R76, R134, R76 ;  /* 0x0000004c864c7220 */ /* 0x000fc40000400000 */
[C---:B------:R-:W-:Y:S02]  /*3440*/  FMUL R77, R134.reuse, R77 ;  /* 0x0000004d864d7220 */ /* 0x040fe40000400000 */
[C---:B------:R-:W-:Y:S02]  /*3450*/  FMUL R80, R134.reuse, R80 ;  /* 0x0000005086507220 */ /* 0x040fe40000400000 */
[C---:B------:R-:W-:Y:S02]  /*3460*/  FMUL R81, R134.reuse, R81 ;  /* 0x0000005186517220 */ /* 0x040fe40000400000 */
[C---:B------:R-:W-:Y:S02]  /*3470*/  FMUL R84, R134.reuse, R84 ;  /* 0x0000005486547220 */ /* 0x040fe40000400000 */
[C---:B------:R-:W-:Y:S02]  /*3480*/  FMUL R85, R134.reuse, R85 ;  /* 0x0000005586557220 */ /* 0x040fe40000400000 */
[----:B------:R-:W-:-:S02]  /*3490*/  FMUL R88, R134, R88 ;  /* 0x0000005886587220 */ /* 0x000fc40000400000 */
[----:B------:R-:W-:Y:S02]  /*34a0*/  FMUL R89, R134, R89 ;  /* 0x0000005986597220 */ /* 0x000fe40000400000 */
[----:B------:R-:W-:-:S04]  /*34b0*/  IMAD.WIDE R134, R11, 0x2, R156 ;  /* 0x000000020b867825 */ /* 0x000fc800078e029c */
[C---:B0-----:R-:W-:Y:S01]  /*34c0*/  IMAD.WIDE R74, R11.reuse, 0x2, R144 ;  /* 0x000000020b4a7825 */ /* 0x041fe200078e0290 */
[----:B------:R0:W4:Y:S03]  /*34d0*/  LDG.E.U16 R94, [R134.64] ;  /* 0x00000006865e7981 */ /* 0x000126000c1e1500 */
[C---:B------:R-:W-:Y:S01]  /*34e0*/  IMAD.WIDE R244, R11.reuse, 0x2, R170 ;  /* 0x000000020bf47825 */ /* 0x040fe200078e02aa */
[----:B------:R0:W4:Y:S03]  /*34f0*/  LDG.E.U16 R248, [R74.64] ;  /* 0x000000064af87981 */ /* 0x000126000c1e1500 */
[----:B-1----:R-:W-:Y:S01]  /*3500*/  IMAD.WIDE R98, R11, 0x2, R154 ;  /* 0x000000020b627825 */ /* 0x002fe200078e029a */
        /* <DEDUP_REMOVED lines=11> */
[C---:B-----5:R-:W-:Y:S02]  /*35c0*/  FMUL R102, R93.reuse, R102 ;  /* 0x000000665d667220 */ /* 0x060fe40000400000 */
[C---:B------:R-:W-:Y:S02]  /*35d0*/  FMUL R103, R93.reuse, R103 ;  /* 0x000000675d677220 */ /* 0x040fe40000400000 */
[C---:B------:R-:W-:Y:S02]  /*35e0*/  FMUL R106, R93.reuse, R106 ;  /* 0x0000006a5d6a7220 */ /* 0x040fe40000400000 */
[C---:B------:R-:W-:Y:S02]  /*35f0*/  FMUL R107, R93.reuse, R107 ;  /* 0x0000006b5d6b7220 */ /* 0x040fe40000400000 */
[----:B------:R-:W-:-:S02]  /*3600*/  FMUL R50, R93, R50 ;  /* 0x000000325d327220 */ /* 0x000fc40000400000 */
[C---:B------:R-:W-:Y:S02]  /*3610*/  FMUL R51, R93.reuse, R51 ;  /* 0x000000335d337220 */ /* 0x040fe40000400000 */
[C---:B------:R-:W-:Y:S02]  /*3620*/  FMUL R54, R93.reuse, R54 ;  /* 0x000000365d367220 */ /* 0x040fe40000400000 */
[C---:B------:R-:W-:Y:S02]  /*3630*/  FMUL R55, R93.reuse, R55 ;  /* 0x000000375d377220 */ /* 0x040fe40000400000 */
[----:B------:R-:W-:Y:S02]  /*3640*/  FFMA R8, R93, R8, R47 ;  /* 0x000000085d087223 */ /* 0x000fe4000000002f */
[----:B0-----:R-:W-:-:S04]  /*3650*/  IMAD.WIDE R134, R11, 0x2, R146 ;  /* 0x000000020b867825 */ /* 0x001fc800078e0292 */
[C---:B------:R-:W-:Y:S01]  /*3660*/  IMAD.WIDE R96, R11.reuse, 0x2, R142 ;  /* 0x000000020b607825 */ /* 0x040fe200078e028e */
[----:B------:R0:W5:Y:S03]  /*3670*/  LDG.E.U16 R249, [R134.64] ;  /* 0x0000000686f97981 */ /* 0x000166000c1e1500 */
[C---:B------:R-:W-:Y:S01]  /*3680*/  IMAD.WIDE R92, R11.reuse, 0x2, R140 ;  /* 0x000000020b5c7825 */ /* 0x040fe200078e028c */
[----:B------:R0:W5:Y:S03]  /*3690*/  LDG.E.U16 R247, [R96.64] ;  /* 0x0000000660f77981 */ /* 0x000166000c1e1500 */
[C---:B------:R-:W-:Y:S01]  /*36a0*/  IMAD.WIDE R74, R11.reuse, 0x2, R130 ;  /* 0x000000020b4a7825 */ /* 0x040fe200078e0282 */
[----:B------:R0:W5:Y:S03]  /*36b0*/  LDG.E.U16 R246, [R92.64] ;  /* 0x000000065cf67981 */ /* 0x000166000c1e1500 */
[C---:B-1----:R-:W-:Y:S01]  /*36c0*/  IMAD.WIDE R244, R11.reuse, 0x2, R148 ;  /* 0x000000020bf47825 */ /* 0x042fe200078e0294 */
[----:B------:R1:W5:Y:S03]  /*36d0*/  LDG.E.U16 R185, [R74.64] ;  /* 0x000000064ab97981 */ /* 0x000366000c1e1500 */
[C---:B------:R-:W-:Y:S01]  /*36e0*/  IMAD.WIDE R98, R11.reuse, 0x2, R138 ;  /* 0x000000020b627825 */ /* 0x040fe200078e028a */
[----:B------:R1:W5:Y:S03]  /*36f0*/  LDG.E.U16 R250, [R244.64] ;  /* 0x00000006f4fa7981 */ /* 0x000366000c1e1500 */
[----:B0-----:R-:W-:-:S04]  /*3700*/  IMAD.WIDE R96, R11, 0x2, R132 ;  /* 0x000000020b607825 */ /* 0x001fc800078e0284 */
[C---:B------:R-:W-:Y:S01]  /*3710*/  IMAD.WIDE R134, R11.reuse, 0x2, R126 ;  /* 0x000000020b867825 */ /* 0x040fe200078e027e */
[----:B-1----:R0:W5:Y:S03]  /*3720*/  LDG.E.U16 R245, [R98.64] ;  /* 0x0000000662f57981 */ /* 0x002166000c1e1500 */
[C---:B------:R-:W-:Y:S01]  /*3730*/  IMAD.WIDE R92, R11.reuse, 0x2, R128 ;  /* 0x000000020b5c7825 */ /* 0x040fe200078e0280 */
[----:B------:R1:W5:Y:S03]  /*3740*/  LDG.E.U16 R244, [R96.64] ;  /* 0x0000000660f47981 */ /* 0x000366000c1e1500 */
[C---:B------:R-:W-:Y:S01]  /*3750*/  IMAD.WIDE R74, R11.reuse, 0x2, R124 ;  /* 0x000000020b4a7825 */ /* 0x040fe200078e027c */
[----:B------:R1:W5:Y:S03]  /*3760*/  LDG.E.U16 R136, [R92.64] ;  /* 0x000000065c887981 */ /* 0x000366000c1e1500 */
[C---:B0-----:R-:W-:Y:S01]  /*3770*/  IMAD.WIDE R98, R11.reuse, 0x2, R122 ;  /* 0x000000020b627825 */ /* 0x041fe200078e027a */
[----:B------:R0:W5:Y:S03]  /*3780*/  LDG.E.U16 R135, [R134.64] ;  /* 0x0000000686877981 */ /* 0x000166000c1e1500 */
[----:B-1----:R-:W-:-:S02]  /*3790*/  IMAD.WIDE R96, R11, 0x2, R118 ;  /* 0x000000020b607825 */ /* 0x002fc400078e0276 */
[----:B------:R1:W5:Y:S02]  /*37a0*/  LDG.E.U16 R99, [R98.64] ;  /* 0x0000000662637981 */ /* 0x000364000c1e1500 */
[C---:B------:R-:W-:Y:S02]  /*37b0*/  IMAD.WIDE R92, R11.reuse, 0x2, R120 ;  /* 0x000000020b5c7825 */ /* 0x040fe400078e0278 */
[----:B------:R1:W5:Y:S04]  /*37c0*/  LDG.E.U16 R97, [R96.64] ;  /* 0x0000000660617981 */ /* 0x000368000c1e1500 */
[----:B0-----:R0:W5:Y:S04]  /*37d0*/  LDG.E.U16 R134, [R74.64] ;  /* 0x000000064a867981 */ /* 0x001168000c1e1500 */
[----:B-1----:R1:W5:Y:S01]  /*37e0*/  LDG.E.U16 R98, [R92.64] ;  /* 0x000000065c627981 */ /* 0x002362000c1e1500 */
[----:B0-----:R-:W-:-:S04]  /*37f0*/  IMAD.WIDE R74, R11, 0x2, R116 ;  /* 0x000000020b4a7825 */ /* 0x001fc800078e0274 */
[C---:B-1----:R-:W-:Y:S01]  /*3800*/  IMAD.WIDE R92, R11.reuse, 0x2, R114 ;  /* 0x000000020b5c7825 */ /* 0x042fe200078e0272 */
[----:B------:R0:W5:Y:S04]  /*3810*/  LDG.E.U16 R96, [R74.64] ;  /* 0x000000064a607981 */ /* 0x000168000c1e1500 */
[----:B------:R1:W5:Y:S01]  /*3820*/  LDG.E.U16 R47, [R92.64] ;  /* 0x000000065c2f7981 */ /* 0x000362000c1e1500 */
[----:B0-----:R-:W-:-:S04]  /*3830*/  IMAD.WIDE R74, R11, 0x2, R112 ;  /* 0x000000020b4a7825 */ /* 0x001fc800078e0270 */
[C---:B-1----:R-:W-:Y:S01]  /*3840*/  IMAD.WIDE R92, R11.reuse, 0x2, R110 ;  /* 0x000000020b5c7825 */ /* 0x042fe200078e026e */
[----:B------:R0:W5:Y:S05]  /*3850*/  LDG.E.U16 R252, [R74.64] ;  /* 0x000000064afc7981 */ /* 0x00016a000c1e1500 */
[----:B------:R-:W5:Y:S01]  /*3860*/  LDG.E.U16 R93, [R92.64] ;  /* 0x000000065c5d7981 */ /* 0x000f62000c1e1500 */
[----:B0-----:R-:W-:-:S06]  /*3870*/  IMAD.WIDE R74, R11, 0x2, R108 ;  /* 0x000000020b4a7825 */ /* 0x001fcc00078e026c */
[----:B------:R-:W5:Y:S04]  /*3880*/  LDG.E.U16 R74, [R74.64] ;  /* 0x000000064a4a7981 */ /* 0x000f68000c1e1500 */
[----:B------:R-:W-:Y:S01]  /*3890*/  BAR.SYNC.DEFER_BLOCKING 0x0 ;  /* 0x0000000000007b1d */ /* 0x000fe20000010000 */
[----:B------:R-:W-:Y:S02]  /*38a0*/  F2FP.BF16.PACK_AB R63, R62, R63 ;  /* 0x0000003f3e3f723e */ /* 0x000fe400000010ff */
[----:B------:R-:W-:Y:S02]  /*38b0*/  F2FP.BF16.PACK_AB R57, R57, R56 ;  /* 0x000000383939723e */ /* 0x000fe400000010ff */
[----:B------:R-:W-:Y:S02]  /*38c0*/  F2FP.BF16.PACK_AB R59, R59, R58 ;  /* 0x0000003a3b3b723e */ /* 0x000fe400000010ff */
[----:B------:R-:W-:Y:S01]  /*38d0*/  F2FP.BF16.PACK_AB R61, R61, R60 ;  /* 0x0000003c3d3d723e */ /* 0x000fe200000010ff */
[----:B--2---:R-:W-:Y:S04]  /*38e0*/  STS.U16 [R4+0x2000], R69 ;  /* 0x0020004504007388 */ /* 0x004fe80000000400 */
[----:B---3--:R-:W-:Y:S04]  /*38f0*/  STS.U16 [R4+0x2800], R73 ;  /* 0x0028004904007388 */ /* 0x008fe80000000400 */
[----:B----4-:R-:W-:Y:S04]  /*3900*/  STS.U16 [R4+0x2600], R71 ;  /* 0x0026004704007388 */ /* 0x010fe80000000400 */
[----:B------:R-:W-:Y:S04]  /*3910*/  STS.U16 [R4+0x2400], R65 ;  /* 0x0024004104007388 */ /* 0x000fe80000000400 */
[----:B------:R-:W-:Y:S04]  /*3920*/  STS.U16 [R4+0x2c00], R251 ;  /* 0x002c00fb04007388 */ /* 0x000fe80000000400 */
[----:B------:R-:W-:Y:S04]  /*3930*/  STS.U16 [R4+0x2200], R67 ;  /* 0x0022004304007388 */ /* 0x000fe80000000400 */
[----:B------:R-:W-:Y:S04]  /*3940*/  STS.U16 [R4+0x2a00], R95 ;  /* 0x002a005f04007388 */ /* 0x000fe80000000400 */
        /* <DEDUP_REMOVED lines=25> */
[----:B------:R-:W-:Y:S04]  /*3ae0*/  STS [R18+0x4000], R63 ;  /* 0x0040003f12007388 */ /* 0x000fe80000000800 */
[----:B------:R-:W-:Y:S04]  /*3af0*/  STS [R18+0x4200], R57 ;  /* 0x0042003912007388 */ /* 0x000fe80000000800 */
[----:B------:R-:W-:Y:S04]  /*3b00*/  STS [R18+0x4400], R59 ;  /* 0x0044003b12007388 */ /* 0x000fe80000000800 */
[----:B------:R-:W-:Y:S04]  /*3b10*/  STS [R18+0x4600], R61 ;  /* 0x0046003d12007388 */ /* 0x000fe80000000800 */
[----:B------:R-:W-:Y:S06]  /*3b20*/  BAR.SYNC.DEFER_BLOCKING 0x0 ;  /* 0x0000000000007b1d */ /* 0x000fec0000010000 */
[----:B------:R-:W-:Y:S04]  /*3b30*/  LDSM.16.M88.4 R92, [R46+0x4000] ;  /* 0x004000002e5c783b */ /* 0x000fe80000000200 */
[----:B------:R-:W0:Y:S04]  /*3b40*/  LDSM.16.M88.4 R56, [R27+0x2000] ;  /* 0x002000001b38783b */ /* 0x000e280000000200 */
[----:B------:R-:W1:Y:S04]  /*3b50*/  LDSM.16.M88.4 R60, [R27+0x2800] ;  /* 0x002800001b3c783b */ /* 0x000e680000000200 */
[----:B------:R-:W2:Y:S04]  /*3b60*/  LDSM.16.M88.4 R64, [R27+0x3000] ;  /* 0x003000001b40783b */ /* 0x000ea80000000200 */
[----:B------:R-:W3:Y:S04]  /*3b70*/  LDSM.16.M88.4 R68, [R27+0x3800] ;  /* 0x003800001b44783b */ /* 0x000ee80000000200 */
[----:B------:R-:W4:Y:S04]  /*3b80*/  LDSM.16.M88.4 R72, [R46+0x4400] ;  /* 0x004400002e48783b */ /* 0x000f280000000200 */
[----:B------:R-:W5:Y:S01]  /*3b90*/  LDSM.16.M88.4 R96, [R33+0x4400] ;  /* 0x004400002160783b */ /* 0x000f620000000200 */
[----:B------:R-:W-:Y:S01]  /*3ba0*/  UIADD3 UR4, UP0, UR4, 0x20, URZ ;  /* 0x0000002004047890 */ /* 0x000fe2000ff1e03f */
[C---:B0-----:R-:W-:Y:S08]  /*3bb0*/  HMMA.16816.F32.BF16 R76, R92.reuse, R56, R76 ;  /* 0x000000385c4c723c */ /* 0x041ff0000004184c */
[C---:B-1----:R-:W-:Y:S08]  /*3bc0*/  HMMA.16816.F32.BF16 R80, R92.reuse, R60, R80 ;  /* 0x0000003c5c50723c */ /* 0x042ff00000041850 */
[C---:B--2---:R-:W-:Y:S08]  /*3bd0*/  HMMA.16816.F32.BF16 R84, R92.reuse, R64, R84 ;  /* 0x000000405c54723c */ /* 0x044ff00000041854 */
[----:B---3--:R-:W-:Y:S01]  /*3be0*/  HMMA.16816.F32.BF16 R88, R92, R68, R88 ;  /* 0x000000445c58723c */ /* 0x008fe20000041858 */
[----:B------:R-:W0:Y:S01]  /*3bf0*/  LDSM.16.M88.4 R92, [R33+0x4000] ;  /* 0x00400000215c783b */ /* 0x000e220000000200 */
[----:B------:R-:W-:-:S06]  /*3c00*/  UIADD3.X UR5, URZ, UR5, URZ, UP0, !UPT ;  /* 0x000000053f057290 */ /* 0x000fcc00087fe43f */
[C---:B----4-:R-:W-:Y:S08]  /*3c10*/  HMMA.16816.F32.BF16 R100, R72.reuse, R56, R100 ;  /* 0x000000384864723c */ /* 0x050ff00000041864 */
[----:B------:R-:W-:Y:S01]  /*3c20*/  HMMA.16816.F32.BF16 R104, R72, R60, R104 ;  /* 0x0000003c4868723c */ /* 0x000fe20000041868 */
[----:B------:R-:W-:-:S07]  /*3c30*/  IMAD.U32 R56, RZ, RZ, UR5 ;  /* 0x00000005ff387e24 */ /* 0x000fce000f8e00ff */
[C---:B------:R-:W-:Y:S08]  /*3c40*/  HMMA.16816.F32.BF16 R48, R72.reuse, R64, R48 ;  /* 0x000000404830723c */ /* 0x040ff00000041830 */
[----:B------:R-:W-:Y:S01]  /*3c50*/  HMMA.16816.F32.BF16 R52, R72, R68, R52 ;  /* 0x000000444834723c */ /* 0x000fe20000041834 */
[----:B------:R-:W-:-:S04]  /*3c60*/  ISETP.LE.U32.AND P0, PT, R10, UR4, PT ;  /* 0x000000040a007c0c */ /* 0x000fc8000bf03070 */
[----:B------:R-:W-:Y:S01]  /*3c70*/  ISETP.GE.U32.AND.EX P0, PT, R56, RZ, PT, P0 ;  /* 0x000000ff3800720c */ /* 0x000fe20003f06100 */
[----:B------:R-:W-:Y:S02]  /*3c80*/  IMAD.MOV.U32 R47, RZ, RZ, 0x20 ;  /* 0x00000020ff2f7424 */ /* 0x000fe400078e00ff */
[----:B-----5:R-:W-:Y:S01]  /*3c90*/  HMMA.16816.F32.BF16 R100, R96, R58, R100 ;  /* 0x0000003a6064723c */ /* 0x020fe20000041864 */
[----:B------:R-:W-:Y:S01]  /*3ca0*/  MOV R134, R183 ;  /* 0x000000b700867202 */ /* 0x000fe20000000f00 */
[C---:B------:R-:W-:Y:S02]  /*3cb0*/  IMAD R11, R47.reuse, c[0x0][0x1b4], R11 ;  /* 0x00006d002f0b7a24 */ /* 0x040fe400078e020b */
[----:B------:R-:W-:Y:S01]  /*3cc0*/  IMAD R32, R47, c[0x0][0x1a4], R32 ;  /* 0x000069002f207a24 */ /* 0x000fe200078e0220 */
[----:B------:R-:W-:-:S03]  /*3cd0*/  MOV R47, R182 ;  /* 0x000000b6002f7202 */ /* 0x000fc60000000f00 */
[----:B0-----:R-:W-:Y:S01]  /*3ce0*/  HMMA.16816.F32.BF16 R76, R92, R58, R76 ;  /* 0x0000003a5c4c723c */ /* 0x001fe2000004184c */
[----:B------:R-:W-:Y:S02]  /*3cf0*/  IMAD.MOV.U32 R135, RZ, RZ, R184 ;  /* 0x000000ffff877224 */ /* 0x000fe400078e00b8 */
[----:B------:R-:W-:-:S05]  /*3d00*/  IMAD.MOV.U32 R136, RZ, RZ, R137 ;  /* 0x000000ffff887224 */ /* 0x000fca00078e0089 */
[C---:B------:R-:W-:Y:S08]  /*3d10*/  HMMA.16816.F32.BF16 R80, R92.reuse, R62, R80 ;  /* 0x0000003e5c50723c */ /* 0x040ff00000041850 */
[C---:B------:R-:W-:Y:S08]  /*3d20*/  HMMA.16816.F32.BF16 R84, R92.reuse, R66, R84 ;  /* 0x000000425c54723c */ /* 0x040ff00000041854 */
[----:B------:R-:W-:Y:S08]  /*3d30*/  HMMA.16816.F32.BF16 R88, R92, R70, R88 ;  /* 0x000000465c58723c */ /* 0x000ff00000041858 */
[C---:B------:R-:W-:Y:S08]  /*3d40*/  HMMA.16816.F32.BF16 R104, R96.reuse, R62, R104 ;  /* 0x0000003e6068723c */ /* 0x040ff00000041868 */
[C---:B------:R-:W-:Y:S08]  /*3d50*/  HMMA.16816.F32.BF16 R48, R96.reuse, R66, R48 ;  /* 0x000000426030723c */ /* 0x040ff00000041830 */
[----:B------:R-:W-:Y:S01]  /*3d60*/  HMMA.16816.F32.BF16 R52, R96, R70, R52 ;  /* 0x000000466034723c */ /* 0x000fe20000041834 */
[----:B------:R-:W-:Y:S01]  /*3d70*/  @P0 CALL.REL.NOINC `(.L_x_0) ;  /* 0x0000001000000944 */ /* 0x000fe20003c00000 */
[----:B------:R-:W-:Y:S06]  /*3d80*/  BRA `(.L_x_1) ;  /* 0xffffe2e000007947 */ /* 0x000fec000383ffff */
.L_x_0:
[----:B------:R-:W-:Y:S01]  /*3d90*/  IMAD.MOV.U32 R30, RZ, RZ, c[0x0][0x1c8] ;  /* 0x00007200ff1e7624 */ /* 0x000fe200078e00ff */
[----:B------:R-:W-:Y:S01]  /*3da0*/  LOP3.LUT R11, R14, 0x180, RZ, 0xc0, !PT ;  /* 0x000001800e0b7812 */ /* 0x000fe200078ec0ff */
[----:B------:R-:W-:Y:S01]  /*3db0*/  IMAD.SHL.U32 R4, R0, 0x4, RZ ;  /* 0x0000000400047824 */ /* 0x000fe200078e00ff */
[----:B------:R-:W-:Y:S01]  /*3dc0*/  ISETP.GE.U32.AND P0, PT, R12, 0x20, PT ;  /* 0x000000200c00780c */ /* 0x000fe20003f06070 */
[----:B------:R-:W-:Y:S01]  /*3dd0*/  IMAD R18, R30, 0x4, R16 ;  /* 0x000000041e127824 */ /* 0x000fe200078e0210 */
[----:B------:R-:W-:Y:S01]  /*3de0*/  SHF.R.S32.HI R12, RZ, 0x4, R0 ;  /* 0x00000004ff0c7819 */ /* 0x000fe20000011400 */
[----:B------:R-:W-:Y:S01]  /*3df0*/  IMAD.SHL.U32 R10, R0, 0x10, RZ ;  /* 0x00000010000a7824 */ /* 0x000fe200078e00ff */
[----:B------:R-:W-:Y:S01]  /*3e00*/  LOP3.LUT R98, R17, 0x38, R4, 0xf8, !PT ;  /* 0x0000003811627812 */ /* 0x000fe200078ef804 */
[----:B------:R-:W-:Y:S01]  /*3e10*/  IMAD R4, R2, c[0x0][0x1c0], RZ ;  /* 0x0000700002047a24 */ /* 0x000fe200078e02ff */
[----:B------:R-:W-:Y:S01]  /*3e20*/  LEA R19, R30, R18, 0x2 ;  /* 0x000000121e137211 */ /* 0x000fe200078e10ff */
[----:B------:R-:W-:Y:S01]  /*3e30*/  IMAD.MOV.U32 R149, RZ, RZ, R6 ;  /* 0x000000ffff957224 */ /* 0x000fe200078e0006 */
[--C-:B------:R-:W-:Y:S01]  /*3e40*/  LOP3.LUT R29, R11, 0x48, R0.reuse, 0xf8, !PT ;  /* 0x000000480b1d7812 */ /* 0x100fe200078ef800 */
[----:B------:R-:W-:Y:S01]  /*3e50*/  IMAD.MOV.U32 R123, RZ, RZ, R87 ;  /* 0x000000ffff7b7224 */ /* 0x000fe200078e0057 */
[----:B------:R-:W-:Y:S01]  /*3e60*/  SHF.L.U32 R5, R0, 0x9, RZ ;  /* 0x0000000900057819 */ /* 0x000fe200000006ff */
[----:B------:R-:W-:Y:S01]  /*3e70*/  IMAD R20, R30, 0x4, R19 ;  /* 0x000000041e147824 */ /* 0x000fe200078e0213 */
[----:B------:R-:W-:Y:S01]  /*3e80*/  SHF.R.U32.HI R11, RZ, 0x1, R0 ;  /* 0x00000001ff0b7819 */ /* 0x000fe20000011600 */
[----:B------:R-:W-:Y:S01]  /*3e90*/  FMUL R6, R149, 8388608 ;  /* 0x4b00000095067820 */ /* 0x000fe20000400000 */
[----:B------:R-:W-:Y:S01]  /*3ea0*/  SGXT R0, R12, 0x1 ;  /* 0x000000010c00781a */ /* 0x000fe20000000200 */
[----:B------:R-:W-:Y:S01]  /*3eb0*/  IMAD.MOV.U32 R145, RZ, RZ, R77 ;  /* 0x000000ffff917224 */ /* 0x000fe200078e004d */
[----:B------:R-:W-:Y:S01]  /*3ec0*/  LEA R21, R30, R20, 0x2 ;  /* 0x000000141e157211 */ /* 0x000fe200078e10ff */
[----:B------:R-:W-:Y:S01]  /*3ed0*/  IMAD.MOV.U32 R109, RZ, RZ, R103 ;  /* 0x000000ffff6d7224 */ /* 0x000fe200078e0067 */
[----:B------:R-:W-:Y:S01]  /*3ee0*/  LOP3.LUT R14, R10, 0x70, RZ, 0xc0, !PT ;  /* 0x000000700a0e7812 */ /* 0x000fe200078ec0ff */
[----:B------:R-:W-:Y:S01]  /*3ef0*/  IMAD R10, R3, c[0x0][0x1c4], RZ ;  /* 0x00007100030a7a24 */ /* 0x000fe200078e02ff */
[----:B------:R-:W-:Y:S01]  /*3f00*/  LOP3.LUT R12, R0, 0x840, RZ, 0xc0, !PT ;  /* 0x00000840000c7812 */ /* 0x000fe200078ec0ff */
[----:B------:R-:W-:Y:S01]  /*3f10*/  IMAD R17, R30, 0x4, R21 ;  /* 0x000000041e117824 */ /* 0x000fe200078e0215 */
[----:B------:R-:W-:Y:S01]  /*3f20*/  LOP3.LUT R11, R11, 0xc, RZ, 0xc0, !PT ;  /* 0x0000000c0b0b7812 */ /* 0x000fe200078ec0ff */
[----:B------:R-:W-:Y:S01]  /*3f30*/  IMAD.MOV.U32 R139, RZ, RZ, R80 ;  /* 0x000000ffff8b7224 */ /* 0x000fe200078e0050 */
[----:B------:R-:W-:Y:S01]  /*3f40*/  LOP3.LUT R15, R12, 0x40, R15, 0x78, !PT ;  /* 0x000000400c0f7812 */ /* 0x000fe200078e780f */
[----:B------:R-:W-:Y:S01]  /*3f50*/  IMAD R22, R30, 0x4, R17 ;  /* 0x000000041e167824 */ /* 0x000fe200078e0211 */
[----:B------:R-:W-:Y:S01]  /*3f60*/  LOP3.LUT R28, R14, 0x1800, R5, 0xf8, !PT ;  /* 0x000018000e1c7812 */ /* 0x000fe200078ef805 */
[----:B------:R-:W-:Y:S01]  /*3f70*/  IMAD.SHL.U32 R12, R10, 0x2, RZ ;  /* 0x000000020a0c7824 */ /* 0x000fe200078e00ff */
[----:B------:R-:W-:Y:S01]  /*3f80*/  SHF.L.U32 R5, R4, 0x1, RZ ;  /* 0x0000000104057819 */ /* 0x000fe200000006ff */
[----:B------:R-:W-:Y:S01]  /*3f90*/  IMAD R23, R30, 0x4, R22 ;  /* 0x000000041e177824 */ /* 0x000fe200078e0216 */
[----:B------:R-:W-:Y:S01]  /*3fa0*/  LOP3.LUT R98, R15, R98, RZ, 0xfc, !PT ;  /* 0x000000620f627212 */ /* 0x000fe200078efcff */
[----:B------:R-:W-:Y:S01]  /*3fb0*/  IMAD.IADD R0, R14, 0x1, R11 ;  /* 0x000000010e007824 */ /* 0x000fe200078e020b */
[----:B------:R-:W-:Y:S01]  /*3fc0*/  IADD3 R108, P1, P2, R12, c[0x0][0x178], R5 ;  /* 0x00005e000c6c7a10 */ /* 0x000fe20007a3e005 */
[----:B------:R-:W-:Y:S01]  /*3fd0*/  IMAD.HI R4, R4, 0x2, RZ ;  /* 0x0000000204047827 */ /* 0x000fe200078e02ff */
[----:B------:R-:W-:Y:S01]  /*3fe0*/  LEA R24, R30, R23, 0x2 ;  /* 0x000000171e187211 */ /* 0x000fe200078e10ff */
[----:B------:R-:W-:Y:S01]  /*3ff0*/  BAR.SYNC.DEFER_BLOCKING 0x0 ;  /* 0x0000000000007b1d */ /* 0x000fe20000010000 */
[----:B------:R-:W-:Y:S01]  /*4000*/  LOP3.LUT R12, R28, R29, RZ, 0x3c, !PT ;  /* 0x0000001d1c0c7212 */ /* 0x000fe200078e3cff */
[----:B------:R-:W-:Y:S01]  /*4010*/  IMAD.HI R11, R10, 0x2, RZ ;  /* 0x000000020a0b7827 */ /* 0x000fe200078e02ff */
[----:B------:R-:W-:-:S02]  /*4020*/  MOV R147, R76 ;  /* 0x0000004c00937202 */ /* 0x000fc40000000f00 */
[----:B------:R-:W-:Y:S01]  /*4030*/  MOV R87, R9 ;  /* 0x0000000900577202 */ /* 0x000fe20000000f00 */
[----:B------:R-:W-:Y:S01]  /*4040*/  IMAD R25, R30, 0x4, R24 ;  /* 0x000000041e197824 */ /* 0x000fe200078e0218 */
[----:B------:R-:W-:Y:S01]  /*4050*/  IADD3.X R110, R11, c[0x0][0x17c], R4, P1, P2 ;  /* 0x00005f000b6e7a10 */ /* 0x000fe20000fe4404 */
[----:B------:R-:W-:Y:S01]  /*4060*/  IMAD.MOV.U32 R133, RZ, RZ, R82 ;  /* 0x000000ffff857224 */ /* 0x000fe200078e0052 */
[-C--:B------:R-:W-:Y:S01]  /*4070*/  LEA R14, P1, R16, R108.reuse, 0x1 ;  /* 0x0000006c100e7211 */ /* 0x080fe200078208ff */
[----:B------:R-:W-:Y:S01]  /*4080*/  IMAD R26, R30, 0x4, R25 ;  /* 0x000000041e1a7824 */ /* 0x000fe200078e0219 */
[----:B------:R-:W-:Y:S01]  /*4090*/  LEA R10, P2, R18, R108, 0x1 ;  /* 0x0000006c120a7211 */ /* 0x000fe200078408ff */
[----:B------:R-:W-:Y:S01]  /*40a0*/  IMAD.MOV.U32 R127, RZ, RZ, R85 ;  /* 0x000000ffff7f7224 */ /* 0x000fe200078e0055 */
[----:B------:R-:W-:Y:S01]  /*40b0*/  LEA.HI.X.SX32 R15, R16, R110, 0x1, P1 ;  /* 0x0000006e100f7211 */ /* 0x000fe200008f0eff */
[----:B------:R-:W-:Y:S01]  /*40c0*/  IMAD.MOV.U32 R85, RZ, RZ, R51 ;  /* 0x000000ffff557224 */ /* 0x000fe200078e0033 */
[----:B------:R-:W-:Y:S01]  /*40d0*/  LEA R27, R30, R26, 0x2 ;  /* 0x0000001a1e1b7211 */ /* 0x000fe200078e10ff */
[----:B------:R-:W-:Y:S01]  /*40e0*/  IMAD.MOV.U32 R115, RZ, RZ, R91 ;  /* 0x000000ffff737224 */ /* 0x000fe200078e005b */
[C---:B------:R-:W-:Y:S01]  /*40f0*/  LEA R4, P3, R19.reuse, R108, 0x1 ;  /* 0x0000006c13047211 */ /* 0x040fe200078608ff */
[----:B------:R-:W-:Y:S01]  /*4100*/  IMAD.MOV.U32 R113, RZ, RZ, R100 ;  /* 0x000000ffff717224 */ /* 0x000fe200078e0064 */
[-C--:B------:R-:W-:Y:S01]  /*4110*/  LEA.HI.X.SX32 R11, R18, R110.reuse, 0x1, P2 ;  /* 0x0000006e120b7211 */ /* 0x080fe200010f0eff */
[C---:B------:R-:W-:Y:S01]  /*4120*/  IMAD R28, R30.reuse, 0x4, R27 ;  /* 0x000000041e1c7824 */ /* 0x040fe200078e021b */
[----:B------:R-:W-:Y:S01]  /*4130*/  LEA.HI.X.SX32 R5, R19, R110, 0x1, P3 ;  /* 0x0000006e13057211 */ /* 0x000fe200018f0eff */
[----:B------:R-:W-:Y:S01]  /*4140*/  IMAD.MOV.U32 R91, RZ, RZ, R53 ;  /* 0x000000ffff5b7224 */ /* 0x000fe200078e0035 */
[CC--:B------:R-:W-:Y:S01]  /*4150*/  LEA R92, P2, R17.reuse, R108.reuse, 0x1 ;  /* 0x0000006c115c7211 */ /* 0x0c0fe200078408ff */
[----:B------:R-:W-:Y:S01]  /*4160*/  IMAD R29, R30, 0x4, R28 ;  /* 0x000000041e1d7824 */ /* 0x000fe200078e021c */
[----:B------:R-:W-:Y:S01]  /*4170*/  LEA R96, P1, R20, R108, 0x1 ;  /* 0x0000006c14607211 */ /* 0x000fe200078208ff */
[----:B------:R-:W-:Y:S01]  /*4180*/  IMAD.MOV.U32 R117, RZ, RZ, R90 ;  /* 0x000000ffff757224 */ /* 0x000fe200078e005a */
[-C--:B------:R-:W-:Y:S01]  /*4190*/  LEA.HI.X.SX32 R93, R17, R110.reuse, 0x1, P2 ;  /* 0x0000006e115d7211 */ /* 0x080fe200010f0eff */
[----:B------:R-:W-:Y:S01]  /*41a0*/  IMAD.MOV.U32 R143, RZ, RZ, R78 ;  /* 0x000000ffff8f7224 */ /* 0x000fe200078e004e */
[----:B------:R-:W-:Y:S01]  /*41b0*/  LEA R16, R30, R29, 0x2 ;  /* 0x0000001d1e107211 */ /* 0x000fe200078e10ff */
[----:B------:R-:W-:Y:S01]  /*41c0*/  IMAD.MOV.U32 R121, RZ, RZ, R88 ;  /* 0x000000ffff797224 */ /* 0x000fe200078e0058 */
[----:B------:R-:W-:-:S02]  /*41d0*/  LEA.HI.X.SX32 R97, R20, R110, 0x1, P1 ;  /* 0x0000006e14617211 */ /* 0x000fc400008f0eff */
[CC--:B------:R-:W-:Y:S01]  /*41e0*/  LEA R94, P1, R21.reuse, R108.reuse, 0x1 ;  /* 0x0000006c155e7211 */ /* 0x0c0fe200078208ff */
[----:B------:R-:W-:Y:S01]  /*41f0*/  IMAD R18, R30, 0x4, R16 ;  /* 0x000000041e127824 */ /* 0x000fe200078e0210 */
[----:B------:R-:W-:Y:S02]  /*4200*/  LEA R74, P3, R22, R108, 0x1 ;  /* 0x0000006c164a7211 */ /* 0x000fe400078608ff */
[-C--:B------:R-:W-:Y:S01]  /*4210*/  LEA.HI.X.SX32 R95, R21, R110.reuse, 0x1, P1 ;  /* 0x0000006e155f7211 */ /* 0x080fe200008f0eff */
[----:B------:R-:W-:Y:S01]  /*4220*/  IMAD R19, R30, 0x4, R18 ;  /* 0x000000041e137824 */ /* 0x000fe200078e0212 */
[----:B------:R-:W-:Y:S02]  /*4230*/  LEA.HI.X.SX32 R75, R22, R110, 0x1, P3 ;  /* 0x0000006e164b7211 */ /* 0x000fe400018f0eff */
[----:B------:R-:W-:Y:S02]  /*4240*/  LEA R70, P2, R24, R108, 0x1 ;  /* 0x0000006c18467211 */ /* 0x000fe400078408ff */
[----:B------:R-:W-:-:S02]  /*4250*/  LEA R17, R30, R19, 0x2 ;  /* 0x000000131e117211 */ /* 0x000fc400078e10ff */
[C---:B------:R-:W-:Y:S02]  /*4260*/  LEA R72, P1, R23.reuse, R108, 0x1 ;  /* 0x0000006c17487211 */ /* 0x040fe400078208ff */
[-C--:B------:R-:W-:Y:S01]  /*4270*/  LEA.HI.X.SX32 R71, R24, R110.reuse, 0x1, P2 ;  /* 0x0000006e18477211 */ /* 0x080fe200010f0eff */
[C---:B------:R-:W-:Y:S01]  /*4280*/  IMAD R20, R30.reuse, 0x4, R17 ;  /* 0x000000041e147824 */ /* 0x040fe200078e0211 */
[----:B------:R-:W-:Y:S02]  /*4290*/  LEA.HI.X.SX32 R73, R23, R110, 0x1, P1 ;  /* 0x0000006e17497211 */ /* 0x000fe400008f0eff */
[-C--:B------:R-:W-:Y:S01]  /*42a0*/  LEA R64, P2, R27, R108.reuse, 0x1 ;  /* 0x0000006c1b407211 */ /* 0x080fe200078408ff */
[----:B------:R-:W-:Y:S01]  /*42b0*/  IMAD R21, R30, 0x4, R20 ;  /* 0x000000041e157824 */ /* 0x000fe200078e0214 */
[----:B------:R-:W-:Y:S02]  /*42c0*/  LEA R68, P3, R25, R108, 0x1 ;  /* 0x0000006c19447211 */ /* 0x000fe400078608ff */
[----:B------:R-:W-:-:S02]  /*42d0*/  LEA.HI.X.SX32 R65, R27, R110, 0x1, P2 ;  /* 0x0000006e1b417211 */ /* 0x000fc400010f0eff */
[----:B------:R-:W-:Y:S02]  /*42e0*/  LEA R22, R30, R21, 0x2 ;  /* 0x000000151e167211 */ /* 0x000fe400078e10ff */
[----:B------:R-:W-:Y:S02]  /*42f0*/  LEA R60, P2, R16, R108, 0x1 ;  /* 0x0000006c103c7211 */ /* 0x000fe400078408ff */
[----:B------:R-:W-:Y:S01]  /*4300*/  LEA.HI.X.SX32 R69, R25, R110, 0x1, P3 ;  /* 0x0000006e19457211 */ /* 0x000fe200018f0eff */
[----:B------:R-:W-:Y:S01]  /*4310*/  IMAD R23, R30, 0x4, R22 ;  /* 0x000000041e177824 */ /* 0x000fe200078e0216 */
[-C--:B------:R-:W-:Y:S02]  /*4320*/  LEA R66, P1, R26, R108.reuse, 0x1 ;  /* 0x0000006c1a427211 */ /* 0x080fe400078208ff */
[----:B------:R-:W-:Y:S01]  /*4330*/  LEA R62, P3, R28, R108, 0x1 ;  /* 0x0000006c1c3e7211 */ /* 0x000fe200078608ff */
[----:B------:R-:W-:Y:S01]  /*4340*/  IMAD R24, R30, 0x4, R23 ;  /* 0x000000041e187824 */ /* 0x000fe200078e0217 */
[----:B------:R-:W-:-:S02]  /*4350*/  LEA.HI.X.SX32 R61, R16, R110, 0x1, P2 ;  /* 0x0000006e103d7211 */ /* 0x000fc400010f0eff */
[----:B------:R-:W-:Y:S02]  /*4360*/  LEA.HI.X.SX32 R67, R26, R110, 0x1, P1 ;  /* 0x0000006e1a437211 */ /* 0x000fe400008f0eff */
[----:B------:R-:W-:Y:S02]  /*4370*/  LEA R16, R30, R24, 0x2 ;  /* 0x000000181e107211 */ /* 0x000fe400078e10ff */
[----:B------:R-:W-:Y:S02]  /*4380*/  LEA.HI.X.SX32 R63, R28, R110, 0x1, P3 ;  /* 0x0000006e1c3f7211 */ /* 0x000fe400018f0eff */
[-C--:B------:R-:W-:Y:S01]  /*4390*/  LEA R56, P1, R29, R108.reuse, 0x1 ;  /* 0x0000006c1d387211 */ /* 0x080fe200078208ff */
[----:B------:R-:W-:Y:S01]  /*43a0*/  IMAD R25, R30, 0x4, R16 ;  /* 0x000000041e197824 */ /* 0x000fe200078e0210 */
[-C--:B------:R-:W-:Y:S02]  /*43b0*/  LEA R58, P3, R18, R108.reuse, 0x1 ;  /* 0x0000006c123a7211 */ /* 0x080fe400078608ff */
[----:B------:R-:W-:-:S02]  /*43c0*/  LEA R40, P2, R17, R108, 0x1 ;  /* 0x0000006c11287211 */ /* 0x000fc400078408ff */
[-C--:B------:R-:W-:Y:S02]  /*43d0*/  LEA.HI.X.SX32 R57, R29, R110.reuse, 0x1, P1 ;  /* 0x0000006e1d397211 */ /* 0x080fe400008f0eff */
[-C--:B------:R-:W-:Y:S02]  /*43e0*/  LEA.HI.X.SX32 R59, R18, R110.reuse, 0x1, P3 ;  /* 0x0000006e123b7211 */ /* 0x080fe400018f0eff */
[----:B------:R-:W-:Y:S01]  /*43f0*/  LEA.HI.X.SX32 R41, R17, R110, 0x1, P2 ;  /* 0x0000006e11297211 */ /* 0x000fe200010f0eff */
[----:B------:R-:W-:Y:S01]  /*4400*/  IMAD R17, R30, 0x4, R25 ;  /* 0x000000041e117824 */ /* 0x000fe200078e0219 */
[CC--:B------:R-:W-:Y:S02]  /*4410*/  LEA R44, P1, R19.reuse, R108.reuse, 0x1 ;  /* 0x0000006c132c7211 */ /* 0x0c0fe400078208ff */
[----:B------:R-:W-:Y:S02]  /*4420*/  LEA R36, P3, R20, R108, 0x1 ;  /* 0x0000006c14247211 */ /* 0x000fe400078608ff */
[----:B------:R-:W-:-:S02]  /*4430*/  LEA.HI.X.SX32 R45, R19, R110, 0x1, P1 ;  /* 0x0000006e132d7211 */ /* 0x000fc400008f0eff */
[----:B------:R-:W-:Y:S02]  /*4440*/  LEA.HI.X.SX32 R37, R20, R110, 0x1, P3 ;  /* 0x0000006e14257211 */ /* 0x000fe400018f0eff */
[-C--:B------:R-:W-:Y:S02]  /*4450*/  LEA R32, P1, R21, R108.reuse, 0x1 ;  /* 0x0000006c15207211 */ /* 0x080fe400078208ff */
[C---:B------:R-:W-:Y:S02]  /*4460*/  LEA R20, R30.reuse, R17, 0x2 ;  /* 0x000000111e147211 */ /* 0x040fe400078e10ff */
[----:B------:R-:W-:Y:S02]  /*4470*/  LEA R26, P3, R23, R108, 0x1 ;  /* 0x0000006c171a7211 */ /* 0x000fe400078608ff */
[----:B------:R-:W-:Y:S01]  /*4480*/  LEA.HI.X.SX32 R33, R21, R110, 0x1, P1 ;  /* 0x0000006e15217211 */ /* 0x000fe200008f0eff */
[----:B------:R-:W-:Y:S01]  /*4490*/  IMAD R21, R30, 0x4, R20 ;  /* 0x000000041e157824 */ /* 0x000fe200078e0214 */
[----:B------:R-:W-:-:S02]  /*44a0*/  LEA R28, P2, R22, R108, 0x1 ;  /* 0x0000006c161c7211 */ /* 0x000fc400078408ff */
[----:B------:R-:W-:Y:S01]  /*44b0*/  LEA.HI.X.SX32 R27, R23, R110, 0x1, P3 ;  /* 0x0000006e171b7211 */ /* 0x000fe200018f0eff */
[----:B------:R-:W-:Y:S01]  /*44c0*/  IMAD R31, R30, 0x4, R21 ;  /* 0x000000041e1f7824 */ /* 0x000fe200078e0215 */
[C---:B------:R-:W-:Y:S02]  /*44d0*/  LEA R46, P3, R25.reuse, R108, 0x1 ;  /* 0x0000006c192e7211 */ /* 0x040fe400078608ff */
[----:B------:R-:W-:Y:S02]  /*44e0*/  LEA.HI.X.SX32 R29, R22, R110, 0x1, P2 ;  /* 0x0000006e161d7211 */ /* 0x000fe400010f0eff */
[----:B------:R-:W-:Y:S02]  /*44f0*/  LEA R18, P2, R16, R108, 0x1 ;  /* 0x0000006c10127211 */ /* 0x000fe400078408ff */
[----:B------:R-:W-:Y:S02]  /*4500*/  LEA.HI.X.SX32 R47, R25, R110, 0x1, P3 ;  /* 0x0000006e192f7211 */ /* 0x000fe400018f0eff */
[----:B------:R-:W-:-:S02]  /*4510*/  LEA R25, R30, R31, 0x2 ;  /* 0x0000001f1e197211 */ /* 0x000fc400078e10ff */
[----:B------:R-:W-:Y:S02]  /*4520*/  LEA.HI.X.SX32 R19, R16, R110, 0x1, P2 ;  /* 0x0000006e10137211 */ /* 0x000fe400010f0eff */
[-C--:B------:R-:W-:Y:S01]  /*4530*/  LEA R22, P1, R24, R108.reuse, 0x1 ;  /* 0x0000006c18167211 */ /* 0x080fe200078208ff */
[----:B------:R-:W-:Y:S01]  /*4540*/  IMAD R99, R30, 0x4, R25 ;  /* 0x000000041e637824 */ /* 0x000fe200078e0219 */
[-C--:B------:R-:W-:Y:S02]  /*4550*/  LEA R38, P2, R20, R108.reuse, 0x1 ;  /* 0x0000006c14267211 */ /* 0x080fe400078408ff */
[----:B------:R-:W-:Y:S02]  /*4560*/  LEA R34, P3, R21, R108, 0x1 ;  /* 0x0000006c15227211 */ /* 0x000fe400078608ff */
[-C--:B------:R-:W-:Y:S02]  /*4570*/  LEA.HI.X.SX32 R23, R24, R110.reuse, 0x1, P1 ;  /* 0x0000006e18177211 */ /* 0x080fe400008f0eff */
[----:B------:R-:W-:-:S02]  /*4580*/  LEA.HI.X.SX32 R39, R20, R110, 0x1, P2 ;  /* 0x0000006e14277211 */ /* 0x000fc400010f0eff */
[----:B------:R-:W-:Y:S01]  /*4590*/  LEA.HI.X.SX32 R35, R21, R110, 0x1, P3 ;  /* 0x0000006e15237211 */ /* 0x000fe200018f0eff */
[----:B------:R-:W-:Y:S01]  /*45a0*/  IMAD R21, R30, 0x4, R99 ;  /* 0x000000041e157824 */ /* 0x000fe200078e0263 */
[-C--:B------:R-:W-:Y:S02]  /*45b0*/  LEA R42, P1, R17, R108.reuse, 0x1 ;  /* 0x0000006c112a7211 */ /* 0x080fe400078208ff */
[----:B------:R-:W-:Y:S02]  /*45c0*/  LEA R24, P2, R25, R108, 0x1 ;  /* 0x0000006c19187211 */ /* 0x000fe400078408ff */
[-C--:B------:R-:W-:Y:S02]  /*45d0*/  LEA.HI.X.SX32 R43, R17, R110.reuse, 0x1, P1 ;  /* 0x0000006e112b7211 */ /* 0x080fe400008f0eff */
[----:B------:R-:W-:Y:S02]  /*45e0*/  LEA.HI.X.SX32 R25, R25, R110, 0x1, P2 ;  /* 0x0000006e19197211 */ /* 0x000fe400010f0eff */
[----:B------:R-:W-:-:S02]  /*45f0*/  LEA R30, P1, R31, R108, 0x1 ;  /* 0x0000006c1f1e7211 */ /* 0x000fc400078208ff */
[-C--:B------:R-:W-:Y:S02]  /*4600*/  LEA R16, P3, R99, R108.reuse, 0x1 ;  /* 0x0000006c63107211 */ /* 0x080fe400078608ff */
[----:B------:R-:W-:Y:S02]  /*4610*/  LEA R20, P4, R21, R108, 0x1 ;  /* 0x0000006c15147211 */ /* 0x000fe400078808ff */
[----:B------:R-:W-:Y:S02]  /*4620*/  FSETP.GEU.AND P2, PT, R149, 1.175494350822287508e-38, PT ;  /* 0x008000009500780b */ /* 0x000fe40003f4e000 */
[----:B------:R-:W-:Y:S02]  /*4630*/  MOV R108, R7 ;  /* 0x00000007006c7202 */ /* 0x000fe40000000f00 */
[----:B------:R-:W-:Y:S02]  /*4640*/  FSEL R6, R6, R149, !P2 ;  /* 0x0000009506067208 */ /* 0x000fe40005000000 */
[----:B------:R-:W-:Y:S01]  /*4650*/  LEA.HI.X.SX32 R17, R99, R110, 0x1, P3 ;  /* 0x0000006e63117211 */ /* 0x000fe200018f0eff */
[C---:B------:R-:W-:Y:S01]  /*4660*/  FMUL R7, R108.reuse, 8388608 ;  /* 0x4b0000006c077820 */ /* 0x040fe20000400000 */
[----:B------:R-:W-:-:S02]  /*4670*/  FSETP.GEU.AND P3, PT, R108, 1.175494350822287508e-38, PT ;  /* 0x008000006c00780b */ /* 0x000fc40003f6e000 */
[----:B------:R-:W-:Y:S02]  /*4680*/  IADD3 R76, R6, -0x3f3504f3, RZ ;  /* 0xc0cafb0d064c7810 */ /* 0x000fe40007ffe0ff */
[----:B------:R-:W-:Y:S02]  /*4690*/  FSEL R7, R7, R108, !P3 ;  /* 0x0000006c07077208 */ /* 0x000fe40005800000 */
[----:B------:R-:W-:Y:S02]  /*46a0*/  MOV R129, R84 ;  /* 0x0000005400817202 */ /* 0x000fe40000000f00 */
[----:B------:R-:W-:Y:S01]  /*46b0*/  LOP3.LUT R77, R76, 0xff800000, RZ, 0xc0, !PT ;  /* 0xff8000004c4d7812 */ /* 0x000fe200078ec0ff */
[----:B------:R-:W-:Y:S01]  /*46c0*/  FMUL R76, R87, 8388608 ;  /* 0x4b000000574c7820 */ /* 0x000fe20000400000 */
[----:B------:R-:W-:Y:S02]  /*46d0*/  LEA.HI.X.SX32 R21, R21, R110, 0x1, P4 ;  /* 0x0000006e15157211 */ /* 0x000fe400020f0eff */
[----:B------:R-:W-:-:S02]  /*46e0*/  MOV R84, R8 ;  /* 0x0000000800547202 */ /* 0x000fc40000000f00 */
[----:B------:R-:W-:Y:S02]  /*46f0*/  FSETP.GEU.AND P4, PT, R87, 1.175494350822287508e-38, PT ;  /* 0x008000005700780b */ /* 0x000fe40003f8e000 */
[----:B------:R-:W-:Y:S02]  /*4700*/  IADD3 R9, R7, -0x3f3504f3, RZ ;  /* 0xc0cafb0d07097810 */ /* 0x000fe40007ffe0ff */
[----:B------:R-:W-:Y:S02]  /*4710*/  LEA.HI.X.SX32 R31, R31, R110, 0x1, P1 ;  /* 0x0000006e1f1f7211 */ /* 0x000fe400008f0eff */
[----:B------:R-:W-:Y:S02]  /*4720*/  FSETP.GT.AND P1, PT, |R84|, 8.50705917302346158658e+37, PT ;  /* 0x7e8000005400780b */ /* 0x000fe40003f24200 */
[----:B------:R-:W-:Y:S02]  /*4730*/  FSEL R8, R76, R87, !P4 ;  /* 0x000000574c087208 */ /* 0x000fe40006000000 */
[----:B------:R-:W-:Y:S01]  /*4740*/  LOP3.LUT R76, R9, 0xff800000, RZ, 0xc0, !PT ;  /* 0xff800000094c7812 */ /* 0x000fe200078ec0ff */
[----:B------:R-:W-:Y:S01]  /*4750*/  FMUL R9, R84, 8388608 ;  /* 0x4b00000054097820 */ /* 0x000fe20000400000 */
[----:B------:R-:W-:-:S02]  /*4760*/  MOV R103, R48 ;  /* 0x0000003000677202 */ /* 0x000fc40000000f00 */
[----:B------:R-:W-:Y:S01]  /*4770*/  FSEL R48, RZ, -23, P2 ;  /* 0xc1b80000ff307808 */ /* 0x000fe20001000000 */
[----:B------:R-:W-:Y:S01]  /*4780*/  I2F R78, R76 ;  /* 0x0000004c004e7306 */ /* 0x000fe20000201400 */
[C---:B------:R-:W-:Y:S02]  /*4790*/  FSETP.GEU.AND P5, PT, R84.reuse, 1.175494350822287508e-38, PT ;  /* 0x008000005400780b */ /* 0x040fe40003fae000 */
[----:B------:R-:W-:Y:S01]  /*47a0*/  FSETP.GEU.AND P2, PT, |R84|, 1.175494350822287508e-38, PT ;  /* 0x008000005400780b */ /* 0x000fe20003f4e200 */
[----:B------:R-:W-:Y:S01]  /*47b0*/  @P1 FMUL R85, R85, 0.25 ;  /* 0x3e80000055551820 */ /* 0x000fe20000400000 */
[----:B------:R-:W-:Y:S01]  /*47c0*/  IADD3 R80, R8, -0x3f3504f3, RZ ;  /* 0xc0cafb0d08507810 */ /* 0x000fe20007ffe0ff */
[----:B------:R-:W-:Y:S01]  /*47d0*/  @P1 FMUL R55, R55, 0.25 ;  /* 0x3e80000037371820 */ /* 0x000fe20000400000 */
[----:B------:R-:W-:Y:S01]  /*47e0*/  FSEL R9, R9, R84, !P5 ;  /* 0x0000005409097208 */ /* 0x000fe20006800000 */
[----:B------:R-:W-:Y:S01]  /*47f0*/  @P1 FMUL R84, R84, 0.25 ;  /* 0x3e80000054541820 */ /* 0x000fe20000400000 */
[----:B------:R-:W-:Y:S01]  /*4800*/  MOV R135, R81 ;  /* 0x0000005100877202 */ /* 0x000fe20000000f00 */
[----:B------:R-:W-:Y:S01]  /*4810*/  @P1 FMUL R54, R54, 0.25 ;  /* 0x3e80000036361820 */ /* 0x000fe20000400000 */
[----:B------:R-:W-:Y:S01]  /*4820*/  LOP3.LUT R81, R80, 0xff800000, RZ, 0xc0, !PT ;  /* 0xff80000050517812 */ /* 0x000fe200078ec0ff */
[----:B------:R-:W-:Y:S01]  /*4830*/  @P1 FMUL R107, R107, 0.25 ;  /* 0x3e8000006b6b1820 */ /* 0x000fe20000400000 */
[----:B------:R-:W-:Y:S01]  /*4840*/  IADD3 R80, R9, -0x3f3504f3, RZ ;  /* 0xc0cafb0d09507810 */ /* 0x000fe20007ffe0ff */
[----:B------:R-:W-:Y:S01]  /*4850*/  @P1 FMUL R106, R106, 0.25 ;  /* 0x3e8000006a6a1820 */ /* 0x000fe20000400000 */
[----:B------:R-:W-:Y:S01]  /*4860*/  MOV R111, R101 ;  /* 0x00000065006f7202 */ /* 0x000fe20000000f00 */
[----:B------:R-:W-:Y:S01]  /*4870*/  IMAD.MOV.U32 R101, RZ, RZ, R49 ;  /* 0x000000ffff657224 */ /* 0x000fe200078e0031 */
[----:B------:R-:W-:Y:S01]  /*4880*/  LOP3.LUT R80, R80, 0xff800000, RZ, 0xc0, !PT ;  /* 0xff80000050507812 */ /* 0x000fe200078ec0ff */
[----:B------:R-:W-:Y:S01]  /*4890*/  @!P2 FMUL R84, R84, 16777216 ;  /* 0x4b8000005454a820 */ /* 0x000fe20000400000 */
[----:B------:R-:W-:Y:S01]  /*48a0*/  FSEL R49, RZ, -23, P3 ;  /* 0xc1b80000ff317808 */ /* 0x000fe20001800000 */
[----:B------:R-:W-:Y:S01]  /*48b0*/  @P1 FMUL R109, R109, 0.25 ;  /* 0x3e8000006d6d1820 */ /* 0x000fe20000400000 */
[----:B------:R-:W-:Y:S01]  /*48c0*/  FSETP.GT.AND P3, PT, |R87|, 8.50705917302346158658e+37, PT ;  /* 0x7e8000005700780b */ /* 0x000fe20003f64200 */
[----:B------:R-:W-:Y:S01]  /*48d0*/  I2F R82, R80 ;  /* 0x0000005000527306 */ /* 0x000fe20000201400 */
[----:B------:R-:W-:Y:S01]  /*48e0*/  MOV R141, R79 ;  /* 0x0000004f008d7202 */ /* 0x000fe20000000f00 */
[----:B------:R-:W-:Y:S01]  /*48f0*/  @P1 FMUL R102, R102, 0.25 ;  /* 0x3e80000066661820 */ /* 0x000fe20000400000 */
[----:B------:R-:W-:Y:S01]  /*4900*/  MOV R119, R89 ;  /* 0x0000005900777202 */ /* 0x000fe20000000f00 */
[----:B------:R-:W-:Y:S01]  /*4910*/  @!P2 FMUL R85, R85, 16777216 ;  /* 0x4b8000005555a820 */ /* 0x000fe20000400000 */
[----:B------:R-:W-:Y:S01]  /*4920*/  MOV R89, R50 ;  /* 0x0000003200597202 */ /* 0x000fe20000000f00 */
[----:B------:R-:W-:Y:S01]  /*4930*/  @!P2 FMUL R55, R55, 16777216 ;  /* 0x4b8000003737a820 */ /* 0x000fe20000400000 */
[----:B------:R-:W-:Y:S01]  /*4940*/  MOV R99, R52 ;  /* 0x0000003400637202 */ /* 0x000fe20000000f00 */
[----:B------:R-:W0:Y:S01]  /*4950*/  I2F R79, R77 ;  /* 0x0000004d004f7306 */ /* 0x000e220000201400 */
[----:B------:R-:W-:Y:S01]  /*4960*/  FSEL R50, RZ, -23, P4 ;  /* 0xc1b80000ff327808 */ /* 0x000fe20002000000 */
[----:B------:R-:W-:Y:S01]  /*4970*/  @P1 FMUL R89, R89, 0.25 ;  /* 0x3e80000059591820 */ /* 0x000fe20000400000 */
[C---:B------:R-:W-:Y:S01]  /*4980*/  FSETP.GEU.AND P4, PT, |R87|.reuse, 1.175494350822287508e-38, PT ;  /* 0x008000005700780b */ /* 0x040fe20003f8e200 */
[----:B------:R-:W-:Y:S01]  /*4990*/  @P3 FMUL R87, R87, 0.25 ;  /* 0x3e80000057573820 */ /* 0x000fe20000400000 */
[----:B------:R-:W-:Y:S01]  /*49a0*/  FSEL R51, RZ, -23, P5 ;  /* 0xc1b80000ff337808 */ /* 0x000fe20002800000 */
[----:B------:R-:W-:Y:S01]  /*49b0*/  @!P2 FMUL R89, R89, 16777216 ;  /* 0x4b8000005959a820 */ /* 0x000fe20000400000 */
[----:B------:R-:W-:Y:S01]  /*49c0*/  FSETP.GT.AND P1, PT, |R108|, 8.50705917302346158658e+37, PT ;  /* 0x7e8000006c00780b */ /* 0x000fe20003f24200 */
[----:B------:R-:W1:Y:S01]  /*49d0*/  MUFU.RCP R52, R84 ;  /* 0x0000005400347308 */ /* 0x000e620000001000 */
[----:B------:R-:W-:Y:S01]  /*49e0*/  @!P2 FMUL R54, R54, 16777216 ;  /* 0x4b8000003636a820 */ /* 0x000fe20000400000 */
[----:B------:R-:W-:Y:S01]  /*49f0*/  MOV R125, R86 ;  /* 0x00000056007d7202 */ /* 0x000fe20000000f00 */
[----:B------:R-:W-:Y:S01]  /*4a00*/  @!P2 FMUL R107, R107, 16777216 ;  /* 0x4b8000006b6ba820 */ /* 0x000fe20000400000 */
[----:B------:R-:W-:Y:S01]  /*4a10*/  MOV R131, R83 ;  /* 0x0000005300837202 */ /* 0x000fe20000000f00 */
[----:B------:R-:W-:Y:S01]  /*4a20*/  @!P2 FMUL R106, R106, 16777216 ;  /* 0x4b8000006a6aa820 */ /* 0x000fe20000400000 */
[----:B------:R-:W-:Y:S01]  /*4a30*/  FSETP.GEU.AND P5, PT, |R108|, 1.175494350822287508e-38, PT ;  /* 0x008000006c00780b */ /* 0x000fe20003fae200 */
[----:B------:R-:W-:Y:S01]  /*4a40*/  @!P2 FMUL R109, R109, 16777216 ;  /* 0x4b8000006d6da820 */ /* 0x000fe20000400000 */
[----:B------:R-:W2:Y:S01]  /*4a50*/  I2F R83, R81 ;  /* 0x0000005100537306 */ /* 0x000ea20000201400 */
[----:B------:R-:W-:Y:S01]  /*4a60*/  @!P2 FMUL R102, R102, 16777216 ;  /* 0x4b8000006666a820 */ /* 0x000fe20000400000 */
[----:B------:R-:W-:Y:S01]  /*4a70*/  FSETP.GT.AND P2, PT, |R149|, 8.50705917302346158658e+37, PT ;  /* 0x7e8000009500780b */ /* 0x000fe20003f44200 */
[----:B------:R-:W-:Y:S01]  /*4a80*/  @!P4 FMUL R87, R87, 16777216 ;  /* 0x4b8000005757c820 */ /* 0x000fe20000400000 */
[----:B------:R-:W-:Y:S01]  /*4a90*/  MOV R118, 0x3dc6b27f ;  /* 0x3dc6b27f00767802 */ /* 0x000fe20000000f00 */
[----:B0-----:R-:W-:Y:S01]  /*4aa0*/  FFMA.FTZ R48, R79, 1.1920928955078125e-07, R48 ;  /* 0x340000004f307823 */ /* 0x001fe20000010030 */
[----:B------:R-:W-:Y:S01]  /*4ab0*/  IADD3 R76, R7, -R76, RZ ;  /* 0x8000004c074c7210 */ /* 0x000fe20007ffe0ff */
[----:B------:R-:W-:Y:S01]  /*4ac0*/  FFMA.FTZ R51, R82, 1.1920928955078125e-07, R51 ;  /* 0x3400000052337823 */ /* 0x000fe20000010033 */
[----:B------:R-:W-:Y:S01]  /*4ad0*/  IADD3 R80, R9, -R80, RZ ;  /* 0x8000005009507210 */ /* 0x000fe20007ffe0ff */
[----:B-1----:R-:W-:-:S02]  /*4ae0*/  FMUL R82, R52, R85 ;  /* 0x0000005534527220 */ /* 0x002fc40000400000 */
[C---:B------:R-:W-:Y:S02]  /*4af0*/  FMUL R79, R52.reuse, R89 ;  /* 0x00000059344f7220 */ /* 0x040fe40000400000 */
[C---:B------:R-:W-:Y:S02]  /*4b00*/  FMUL R53, R52.reuse, R55 ;  /* 0x0000003734357220 */ /* 0x040fe40000400000 */
[C---:B------:R-:W-:Y:S02]  /*4b10*/  FMUL R54, R52.reuse, R54 ;  /* 0x0000003634367220 */ /* 0x040fe40000400000 */
[C---:B------:R-:W-:Y:S02]  /*4b20*/  FMUL R85, R52.reuse, R107 ;  /* 0x0000006b34557220 */ /* 0x040fe40000400000 */
[----:B------:R-:W-:Y:S01]  /*4b30*/  FMUL R86, R52, R106 ;  /* 0x0000006a34567220 */ /* 0x000fe20000400000 */
[----:B------:R-:W-:Y:S01]  /*4b40*/  F2FP.BF16.PACK_AB R79, R54, R79 ;  /* 0x0000004f364f723e */ /* 0x000fe200000010ff */
[----:B------:R-:W-:Y:S01]  /*4b50*/  FMUL R90, R52, R109 ;  /* 0x0000006d345a7220 */ /* 0x000fe20000400000 */
[----:B------:R-:W-:Y:S01]  /*4b60*/  LOP3.LUT R54, R12, 0x8, RZ, 0x3c, !PT ;  /* 0x000000080c367812 */ /* 0x000fe200078e3cff */
[----:B------:R-:W-:-:S02]  /*4b70*/  FMUL R89, R52, R102 ;  /* 0x0000006634597220 */ /* 0x000fc40000400000 */
[----:B------:R-:W-:Y:S01]  /*4b80*/  @P3 FMUL R91, R91, 0.25 ;  /* 0x3e8000005b5b3820 */ /* 0x000fe20000400000 */
[----:B------:R-:W0:Y:S01]  /*4b90*/  MUFU.RCP R52, R87 ;  /* 0x0000005700347308 */ /* 0x000e220000001000 */
[----:B------:R-:W-:Y:S01]  /*4ba0*/  @P3 FMUL R99, R99, 0.25 ;  /* 0x3e80000063633820 */ /* 0x000fe20000400000 */
[----:B------:R-:W-:Y:S01]  /*4bb0*/  F2FP.BF16.PACK_AB R90, R85, R90 ;  /* 0x0000005a555a723e */ /* 0x000fe200000010ff */
[----:B------:R-:W-:Y:S02]  /*4bc0*/  @P3 FMUL R101, R101, 0.25 ;  /* 0x3e80000065653820 */ /* 0x000fe40000400000 */
[----:B------:R-:W-:Y:S02]  /*4bd0*/  @P3 FMUL R103, R103, 0.25 ;  /* 0x3e80000067673820 */ /* 0x000fe40000400000 */
[----:B------:R-:W-:Y:S02]  /*4be0*/  @P3 FMUL R105, R105, 0.25 ;  /* 0x3e80000069693820 */ /* 0x000fe40000400000 */
[----:B------:R-:W-:-:S02]  /*4bf0*/  @P3 FMUL R104, R104, 0.25 ;  /* 0x3e80000068683820 */ /* 0x000fc40000400000 */
[----:B------:R-:W-:Y:S02]  /*4c00*/  @P3 FMUL R111, R111, 0.25 ;  /* 0x3e8000006f6f3820 */ /* 0x000fe40000400000 */
[----:B------:R-:W-:Y:S01]  /*4c10*/  @P3 FMUL R113, R113, 0.25 ;  /* 0x3e80000071713820 */ /* 0x000fe20000400000 */
[C---:B------:R-:W-:Y:S01]  /*4c20*/  FSETP.GEU.AND P3, PT, |R149|.reuse, 1.175494350822287508e-38, PT ;  /* 0x008000009500780b */ /* 0x040fe20003f6e200 */
[----:B------:R-:W-:Y:S02]  /*4c30*/  @P2 FMUL R149, R149, 0.25 ;  /* 0x3e80000095952820 */ /* 0x000fe40000400000 */
[----:B------:R-:W-:Y:S02]  /*4c40*/  @P1 FMUL R108, R108, 0.25 ;  /* 0x3e8000006c6c1820 */ /* 0x000fe40000400000 */
[----:B------:R-:W-:Y:S02]  /*4c50*/  @!P4 FMUL R91, R91, 16777216 ;  /* 0x4b8000005b5bc820 */ /* 0x000fe40000400000 */
[----:B------:R-:W-:-:S02]  /*4c60*/  @!P4 FMUL R99, R99, 16777216 ;  /* 0x4b8000006363c820 */ /* 0x000fc40000400000 */
[----:B------:R-:W-:Y:S02]  /*4c70*/  @!P4 FMUL R101, R101, 16777216 ;  /* 0x4b8000006565c820 */ /* 0x000fe40000400000 */
[----:B------:R-:W-:Y:S02]  /*4c80*/  @!P4 FMUL R103, R103, 16777216 ;  /* 0x4b8000006767c820 */ /* 0x000fe40000400000 */
[----:B------:R-:W-:Y:S02]  /*4c90*/  @!P4 FMUL R105, R105, 16777216 ;  /* 0x4b8000006969c820 */ /* 0x000fe40000400000 */
[----:B------:R-:W-:Y:S02]  /*4ca0*/  @!P4 FMUL R104, R104, 16777216 ;  /* 0x4b8000006868c820 */ /* 0x000fe40000400000 */
[----:B------:R-:W-:Y:S02]  /*4cb0*/  @!P4 FMUL R111, R111, 16777216 ;  /* 0x4b8000006f6fc820 */ /* 0x000fe40000400000 */
[----:B------:R-:W-:Y:S01]  /*4cc0*/  @!P4 FMUL R113, R113, 16777216 ;  /* 0x4b8000007171c820 */ /* 0x000fe20000400000 */
[----:B------:R-:W-:Y:S01]  /*4cd0*/  ISETP.GE.U32.AND P4, PT, R6, 0x7f800000, PT ;  /* 0x7f8000000600780c */ /* 0x000fe20003f86070 */
[----:B------:R-:W-:-:S02]  /*4ce0*/  @!P3 FMUL R149, R149, 16777216 ;  /* 0x4b8000009595b820 */ /* 0x000fc40000400000 */
[----:B------:R-:W-:Y:S02]  /*4cf0*/  @!P5 FMUL R108, R108, 16777216 ;  /* 0x4b8000006c6cd820 */ /* 0x000fe40000400000 */
[----:B------:R-:W-:Y:S01]  /*4d00*/  FFMA.FTZ R49, R78, 1.1920928955078125e-07, R49 ;  /* 0x340000004e317823 */ /* 0x000fe20000010031 */
[----:B------:R-:W1:Y:S01]  /*4d10*/  MUFU.RCP R102, R149 ;  /* 0x0000009500667308 */ /* 0x000e620000001000 */
[----:B--2---:R-:W-:Y:S02]  /*4d20*/  FFMA.FTZ R50, R83, 1.1920928955078125e-07, R50 ;  /* 0x3400000053327823 */ /* 0x004fe40000010032 */
[C---:B0-----:R-:W-:Y:S02]  /*4d30*/  FMUL R55, R52.reuse, R91 ;  /* 0x0000005b34377220 */ /* 0x041fe40000400000 */
[C---:B------:R-:W-:Y:S02]  /*4d40*/  FMUL R78, R52.reuse, R99 ;  /* 0x00000063344e7220 */ /* 0x040fe40000400000 */
[----:B------:R-:W-:-:S02]  /*4d50*/  FMUL R84, R52, R101 ;  /* 0x0000006534547220 */ /* 0x000fc40000400000 */
[C---:B------:R-:W-:Y:S02]  /*4d60*/  FMUL R83, R52.reuse, R103 ;  /* 0x0000006734537220 */ /* 0x040fe40000400000 */
[C---:B------:R-:W-:Y:S02]  /*4d70*/  FMUL R87, R52.reuse, R105 ;  /* 0x0000006934577220 */ /* 0x040fe40000400000 */
[C---:B------:R-:W-:Y:S02]  /*4d80*/  FMUL R88, R52.reuse, R104 ;  /* 0x0000006834587220 */ /* 0x040fe40000400000 */
[C---:B------:R-:W-:Y:S02]  /*4d90*/  FMUL R100, R52.reuse, R111 ;  /* 0x0000006f34647220 */ /* 0x040fe40000400000 */
[----:B------:R-:W-:Y:S02]  /*4da0*/  FMUL R91, R52, R113 ;  /* 0x00000071345b7220 */ /* 0x000fe40000400000 */
[----:B------:R-:W0:Y:S01]  /*4db0*/  MUFU.RCP R52, R108 ;  /* 0x0000006c00347308 */ /* 0x000e220000001000 */
[----:B------:R-:W-:Y:S01]  /*4dc0*/  @P2 FMUL R119, R119, 0.25 ;  /* 0x3e80000077772820 */ /* 0x000fe20000400000 */
[----:B------:R-:W-:Y:S01]  /*4dd0*/  F2FP.BF16.PACK_AB R100, R87, R100 ;  /* 0x000000645764723e */ /* 0x000fe200000010ff */
[----:B------:R-:W-:-:S02]  /*4de0*/  @P2 FMUL R121, R121, 0.25 ;  /* 0x3e80000079792820 */ /* 0x000fc40000400000 */
[----:B------:R-:W-:Y:S02]  /*4df0*/  @P2 FMUL R127, R127, 0.25 ;  /* 0x3e8000007f7f2820 */ /* 0x000fe40000400000 */
[----:B------:R-:W-:Y:S02]  /*4e00*/  @P2 FMUL R129, R129, 0.25 ;  /* 0x3e80000081812820 */ /* 0x000fe40000400000 */
[----:B------:R-:W-:Y:S02]  /*4e10*/  @P2 FMUL R135, R135, 0.25 ;  /* 0x3e80000087872820 */ /* 0x000fe40000400000 */
[----:B------:R-:W-:Y:S02]  /*4e20*/  @P2 FMUL R139, R139, 0.25 ;  /* 0x3e8000008b8b2820 */ /* 0x000fe40000400000 */
[----:B------:R-:W-:Y:S02]  /*4e30*/  @P2 FMUL R147, R147, 0.25 ;  /* 0x3e80000093932820 */ /* 0x000fe40000400000 */
[----:B------:R-:W-:-:S02]  /*4e40*/  @P1 FMUL R117, R117, 0.25 ;  /* 0x3e80000075751820 */ /* 0x000fc40000400000 */
[----:B------:R-:W-:Y:S02]  /*4e50*/  @P1 FMUL R125, R125, 0.25 ;  /* 0x3e8000007d7d1820 */ /* 0x000fe40000400000 */
[----:B------:R-:W-:Y:S01]  /*4e60*/  @P2 FMUL R145, R145, 0.25 ;  /* 0x3e80000091912820 */ /* 0x000fe20000400000 */
[----:B------:R-:W-:Y:S01]  /*4e70*/  FSETP.NEU.AND P2, PT, R6, RZ, PT ;  /* 0x000000ff0600720b */ /* 0x000fe20003f4d000 */
[----:B------:R-:W-:Y:S02]  /*4e80*/  @P1 FMUL R115, R115, 0.25 ;  /* 0x3e80000073731820 */ /* 0x000fe40000400000 */
[----:B------:R-:W-:Y:S02]  /*4e90*/  @P1 FMUL R123, R123, 0.25 ;  /* 0x3e8000007b7b1820 */ /* 0x000fe40000400000 */
[----:B------:R-:W-:Y:S02]  /*4ea0*/  @P1 FMUL R131, R131, 0.25 ;  /* 0x3e80000083831820 */ /* 0x000fe40000400000 */
[----:B------:R-:W-:-:S02]  /*4eb0*/  @P1 FMUL R133, R133, 0.25 ;  /* 0x3e80000085851820 */ /* 0x000fc40000400000 */
[----:B------:R-:W-:Y:S02]  /*4ec0*/  @P1 FMUL R141, R141, 0.25 ;  /* 0x3e8000008d8d1820 */ /* 0x000fe40000400000 */
[----:B------:R-:W-:Y:S01]  /*4ed0*/  @P1 FMUL R143, R143, 0.25 ;  /* 0x3e8000008f8f1820 */ /* 0x000fe20000400000 */
[----:B------:R-:W-:Y:S01]  /*4ee0*/  ISETP.GE.U32.AND P1, PT, R9, 0x7f800000, PT ;  /* 0x7f8000000900780c */ /* 0x000fe20003f26070 */
[----:B------:R-:W-:Y:S02]  /*4ef0*/  @!P3 FMUL R119, R119, 16777216 ;  /* 0x4b8000007777b820 */ /* 0x000fe40000400000 */
[----:B------:R-:W-:Y:S02]  /*4f00*/  @!P3 FMUL R121, R121, 16777216 ;  /* 0x4b8000007979b820 */ /* 0x000fe40000400000 */
        /* <DEDUP_REMOVED lines=11> */
[----:B------:R-:W-:Y:S02]  /*4fc0*/  @!P5 FMUL R131, R131, 16777216 ;  /* 0x4b8000008383d820 */ /* 0x000fe40000400000 */
[----:B------:R-:W-:Y:S02]  /*4fd0*/  @!P5 FMUL R133, R133, 16777216 ;  /* 0x4b8000008585d820 */ /* 0x000fe40000400000 */
[----:B------:R-:W-:Y:S02]  /*4fe0*/  @!P5 FMUL R141, R141, 16777216 ;  /* 0x4b8000008d8dd820 */ /* 0x000fe40000400000 */
[----:B------:R-:W-:Y:S01]  /*4ff0*/  @!P5 FMUL R143, R143, 16777216 ;  /* 0x4b8000008f8fd820 */ /* 0x000fe20000400000 */
[----:B------:R-:W-:Y:S01]  /*5000*/  ISETP.GE.U32.AND P5, PT, R7, 0x7f800000, PT ;  /* 0x7f8000000700780c */ /* 0x000fe20003fa6070 */
[----:B------:R-:W-:-:S02]  /*5010*/  IMAD.IADD R77, R6, 0x1, -R77 ;  /* 0x00000001064d7824 */ /* 0x000fc400078e0a4d */
[C---:B-1----:R-:W-:Y:S02]  /*5020*/  FMUL R103, R102.reuse, R119 ;  /* 0x0000007766677220 */ /* 0x042fe40000400000 */
[C---:B------:R-:W-:Y:S02]  /*5030*/  FMUL R104, R102.reuse, R121 ;  /* 0x0000007966687220 */ /* 0x040fe40000400000 */
[C---:B------:R-:W-:Y:S02]  /*5040*/  FMUL R110, R102.reuse, R127 ;  /* 0x0000007f666e7220 */ /* 0x040fe40000400000 */
[C---:B------:R-:W-:Y:S02]  /*5050*/  FMUL R105, R102.reuse, R129 ;  /* 0x0000008166697220 */ /* 0x040fe40000400000 */
[C---:B------:R-:W-:Y:S01]  /*5060*/  FMUL R112, R102.reuse, R139 ;  /* 0x0000008b66707220 */ /* 0x040fe20000400000 */
[----:B------:R-:W-:Y:S01]  /*5070*/  F2FP.BF16.PACK_AB R103, R103, R110 ;  /* 0x0000006e6767723e */ /* 0x000fe200000010ff */
[----:B------:R-:W-:Y:S01]  /*5080*/  FMUL R113, R102, R147 ;  /* 0x0000009366717220 */ /* 0x000fe20000400000 */
[----:B------:R-:W-:Y:S01]  /*5090*/  F2FP.BF16.PACK_AB R105, R104, R105 ;  /* 0x000000696869723e */ /* 0x000fe200000010ff */
[----:B------:R-:W-:Y:S01]  /*50a0*/  FMUL R111, R102, R135 ;  /* 0x00000087666f7220 */ /* 0x000fe20000400000 */
[----:B------:R-:W-:Y:S01]  /*50b0*/  F2FP.BF16.PACK_AB R110, R88, R91 ;  /* 0x0000005b586e723e */ /* 0x000fe200000010ff */
[----:B0-----:R-:W-:Y:S01]  /*50c0*/  FMUL R101, R52, R117 ;  /* 0x0000007534657220 */ /* 0x001fe20000400000 */
[----:B------:R-:W-:Y:S01]  /*50d0*/  F2FP.BF16.PACK_AB R104, R112, R113 ;  /* 0x000000717068723e */ /* 0x000fe200000010ff */
[----:B------:R-:W-:Y:S01]  /*50e0*/  FMUL R108, R52, R125 ;  /* 0x0000007d346c7220 */ /* 0x000fe20000400000 */
[----:B------:R-:W-:Y:S01]  /*50f0*/  F2FP.BF16.PACK_AB R91, R53, R82 ;  /* 0x00000052355b723e */ /* 0x000fe200000010ff */
[----:B------:R-:W-:-:S02]  /*5100*/  FMUL R102, R102, R145 ;  /* 0x0000009166667220 */ /* 0x000fc40000400000 */
[C---:B------:R-:W-:Y:S01]  /*5110*/  FMUL R99, R52.reuse, R115 ;  /* 0x0000007334637220 */ /* 0x040fe20000400000 */
[----:B------:R-:W-:Y:S01]  /*5120*/  F2FP.BF16.PACK_AB R117, R101, R108 ;  /* 0x0000006c6575723e */ /* 0x000fe200000010ff */
[C---:B------:R-:W-:Y:S01]  /*5130*/  FMUL R106, R52.reuse, R123 ;  /* 0x0000007b346a7220 */ /* 0x040fe20000400000 */
[----:B------:R-:W-:Y:S01]  /*5140*/  F2FP.BF16.PACK_AB R102, R111, R102 ;  /* 0x000000666f66723e */ /* 0x000fe200000010ff */
[----:B------:R-:W-:Y:S01]  /*5150*/  FMUL R107, R52, R131 ;  /* 0x00000083346b7220 */ /* 0x000fe20000400000 */
[----:B------:R-:W-:Y:S01]  /*5160*/  F2FP.BF16.PACK_AB R111, R78, R83 ;  /* 0x000000534e6f723e */ /* 0x000fe200000010ff */
[C---:B------:R-:W-:Y:S01]  /*5170*/  FMUL R109, R52.reuse, R133 ;  /* 0x00000085346d7220 */ /* 0x040fe20000400000 */
[----:B------:R-:W-:Y:S01]  /*5180*/  F2FP.BF16.PACK_AB R101, R55, R84 ;  /* 0x000000543765723e */ /* 0x000fe200000010ff */
[C---:B------:R-:W-:Y:S01]  /*5190*/  FMUL R114, R52.reuse, R141 ;  /* 0x0000008d34727220 */ /* 0x040fe20000400000 */
[----:B------:R-:W-:Y:S01]  /*51a0*/  F2FP.BF16.PACK_AB R115, R99, R106 ;  /* 0x0000006a6373723e */ /* 0x000fe200000010ff */
[----:B------:R-:W-:Y:S01]  /*51b0*/  FMUL R116, R52, R143 ;  /* 0x0000008f34747220 */ /* 0x000fe20000400000 */
[----:B------:R-:W-:Y:S01]  /*51c0*/  LOP3.LUT R83, R98, 0x8, RZ, 0x3c, !PT ;  /* 0x0000000862537812 */ /* 0x000fe200078e3cff */
[----:B------:R-:W-:Y:S01]  /*51d0*/  FADD R77, R77, -1 ;  /* 0xbf8000004d4d7421 */ /* 0x000fe20000000000 */
[----:B------:R-:W-:Y:S01]  /*51e0*/  F2FP.BF16.PACK_AB R114, R107, R114 ;  /* 0x000000726b72723e */ /* 0x000fe200000010ff */
[----:B------:R-:W-:Y:S01]  /*51f0*/  STS.64 [R98], R104 ;  /* 0x0000006862007388 */ /* 0x000fe20000000a00 */
[----:B------:R-:W-:Y:S01]  /*5200*/  F2FP.BF16.PACK_AB R116, R109, R116 ;  /* 0x000000746d74723e */ /* 0x000fe200000010ff */
[----:B------:R-:W-:Y:S01]  /*5210*/  FFMA.FTZ R52, R77, R118, -0.16845393180847167969 ;  /* 0xbe2c7f304d347423 */ /* 0x000fe20000010076 */
[----:B------:R-:W-:Y:S01]  /*5220*/  F2FP.BF16.PACK_AB R78, R86, R89 ;  /* 0x00000059564e723e */ /* 0x000fe200000010ff */
[----:B------:R-:W-:Y:S01]  /*5230*/  STS.64 [R98+0x100], R102 ;  /* 0x0001006662007388 */ /* 0x000fe20000000a00 */
[----:B------:R-:W-:-:S02]  /*5240*/  FADD R76, R76, -1 ;  /* 0xbf8000004c4c7421 */ /* 0x000fc40000000000 */
[C---:B------:R-:W-:Y:S01]  /*5250*/  FFMA.FTZ R52, R77.reuse, R52, 0.1716887056827545166 ;  /* 0x3e2fcf2a4d347423 */ /* 0x040fe20000010034 */
[----:B------:R-:W-:Y:S01]  /*5260*/  STS.64 [R98+0x80], R110 ;  /* 0x0000806e62007388 */ /* 0x000fe20000000a00 */
[----:B------:R-:W-:Y:S02]  /*5270*/  FFMA.FTZ R53, R76, R118, -0.16845393180847167969 ;  /* 0xbe2c7f304c357423 */ /* 0x000fe40000010076 */
[C---:B------:R-:W-:Y:S01]  /*5280*/  FFMA.FTZ R52, R77.reuse, R52, -0.17900948226451873779 ;  /* 0xbe374e434d347423 */ /* 0x040fe20000010034 */
[----:B------:R-:W-:Y:S01]  /*5290*/  STS.64 [R98+0x180], R100 ;  /* 0x0001806462007388 */ /* 0x000fe20000000a00 */
[----:B------:R-:W-:Y:S02]  /*52a0*/  FADD R80, R80, -1 ;  /* 0xbf80000050507421 */ /* 0x000fe40000000000 */
[----:B------:R-:W-:Y:S01]  /*52b0*/  FFMA.FTZ R52, R77, R52, 0.20512372255325317383 ;  /* 0x3e520bf44d347423 */ /* 0x000fe20000010034 */
[----:B------:R-:W-:Y:S01]  /*52c0*/  STS.64 [R83+0x1000], R116 ;  /* 0x0010007453007388 */ /* 0x000fe20000000a00 */
[----:B------:R-:W-:-:S02]  /*52d0*/  FFMA.FTZ R53, R76, R53, 0.1716887056827545166 ;  /* 0x3e2fcf2a4c357423 */ /* 0x000fc40000010035 */
[C---:B------:R-:W-:Y:S01]  /*52e0*/  FFMA.FTZ R52, R77.reuse, R52, -0.24046532809734344482 ;  /* 0xbe763c8b4d347423 */ /* 0x040fe20000010034 */
[----:B------:R-:W-:Y:S01]  /*52f0*/  STS.64 [R83+0x1100], R114 ;  /* 0x0011007253007388 */ /* 0x000fe20000000a00 */
[----:B------:R-:W-:Y:S02]  /*5300*/  FFMA.FTZ R55, R80, R118, -0.16845393180847167969 ;  /* 0xbe2c7f3050377423 */ /* 0x000fe40000010076 */
[C---:B------:R-:W-:Y:S01]  /*5310*/  FFMA.FTZ R52, R77.reuse, R52, 0.28857114911079406738 ;  /* 0x3e93bf994d347423 */ /* 0x040fe20000010034 */
[----:B------:R-:W-:Y:S01]  /*5320*/  STS.64 [R83+0x1080], R78 ;  /* 0x0010804e53007388 */ /* 0x000fe20000000a00 */
[----:B------:R-:W-:Y:S02]  /*5330*/  FFMA.FTZ R53, R76, R53, -0.17900948226451873779 ;  /* 0xbe374e434c357423 */ /* 0x000fe40000010035 */
[----:B------:R-:W-:Y:S01]  /*5340*/  FFMA.FTZ R52, R77, R52, -0.36067417263984680176 ;  /* 0xbeb8aa494d347423 */ /* 0x000fe20000010034 */
[----:B------:R-:W-:Y:S01]  /*5350*/  STS.64 [R83+0x1180], R90 ;  /* 0x0011805a53007388 */ /* 0x000fe20000000a00 */
[----:B------:R-:W-:-:S02]  /*5360*/  FFMA.FTZ R55, R80, R55, 0.1716887056827545166 ;  /* 0x3e2fcf2a50377423 */ /* 0x000fc40000010037 */
[C---:B------:R-:W-:Y:S01]  /*5370*/  FFMA.FTZ R52, R77.reuse, R52, 0.48089820146560668945 ;  /* 0x3ef6384a4d347423 */ /* 0x040fe20000010034 */
[----:B------:R-:W-:Y:S01]  /*5380*/  BAR.SYNC.DEFER_BLOCKING 0x0 ;  /* 0x0000000000007b1d */ /* 0x000fe20000010000 */
[----:B------:R-:W-:Y:S02]  /*5390*/  FFMA.FTZ R53, R76, R53, 0.20512372255325317383 ;  /* 0x3e520bf44c357423 */ /* 0x000fe40000010035 */
[C---:B------:R-:W-:Y:S02]  /*53a0*/  FFMA.FTZ R52, R77.reuse, R52, -0.72134751081466674805 ;  /* 0xbf38aa3b4d347423 */ /* 0x040fe40000010034 */
[----:B------:R-:W-:Y:S02]  /*53b0*/  FFMA.FTZ R55, R80, R55, -0.17900948226451873779 ;  /* 0xbe374e4350377423 */ /* 0x000fe40000010037 */
[----:B------:R-:W-:Y:S02]  /*53c0*/  FFMA.FTZ R53, R76, R53, -0.24046532809734344482 ;  /* 0xbe763c8b4c357423 */ /* 0x000fe40000010035 */
[----:B------:R-:W-:-:S02]  /*53d0*/  FMUL R52, R77, R52 ;  /* 0x000000344d347220 */ /* 0x000fc40000400000 */
[----:B------:R-:W-:Y:S02]  /*53e0*/  FFMA.FTZ R55, R80, R55, 0.20512372255325317383 ;  /* 0x3e520bf450377423 */ /* 0x000fe40000010037 */
[----:B------:R-:W-:Y:S02]  /*53f0*/  IMAD.IADD R81, R8, 0x1, -R81 ;  /* 0x0000000108517824 */ /* 0x000fe400078e0a51 */
[----:B------:R-:W-:Y:S02]  /*5400*/  FFMA.FTZ R53, R76, R53, 0.28857114911079406738 ;  /* 0x3e93bf994c357423 */ /* 0x000fe40000010035 */
[----:B------:R-:W-:Y:S02]  /*5410*/  FMUL R52, R77, R52 ;  /* 0x000000344d347220 */ /* 0x000fe40000400000 */
[----:B------:R-:W-:Y:S02]  /*5420*/  FFMA.FTZ R55, R80, R55, -0.24046532809734344482 ;  /* 0xbe763c8b50377423 */ /* 0x000fe40000010037 */
[----:B------:R-:W-:-:S02]  /*5430*/  FADD R81, R81, -1 ;  /* 0xbf80000051517421 */ /* 0x000fc40000000000 */
[----:B------:R-:W-:Y:S01]  /*5440*/  FFMA.FTZ R53, R76, R53, -0.36067417263984680176 ;  /* 0xbeb8aa494c357423 */ /* 0x000fe20000010035 */
[----:B------:R-:W0:Y:S01]  /*5450*/  LDS.64 R78, [R12] ;  /* 0x000000000c4e7984 */ /* 0x000e220000000a00 */
[----:B------:R-:W-:Y:S02]  /*5460*/  FFMA.FTZ R77, R77, 1.4426950216293334961, R52 ;  /* 0x3fb8aa3b4d4d7823 */ /* 0x000fe40000010034 */
[----:B------:R-:W-:Y:S01]  /*5470*/  FFMA.FTZ R55, R80, R55, 0.28857114911079406738 ;  /* 0x3e93bf9950377423 */ /* 0x000fe20000010037 */
[----:B------:R-:W1:Y:S01]  /*5480*/  LDS.64 R88, [R54] ;  /* 0x0000000036587984 */ /* 0x000e620000000a00 */
[----:B------:R-:W-:Y:S02]  /*5490*/  FFMA.FTZ R52, R81, R118, -0.16845393180847167969 ;  /* 0xbe2c7f3051347423 */ /* 0x000fe40000010076 */
[----:B------:R-:W-:Y:S01]  /*54a0*/  FFMA.FTZ R53, R76, R53, 0.48089820146560668945 ;  /* 0x3ef6384a4c357423 */ /* 0x000fe20000010035 */
[----:B------:R-:W2:Y:S01]  /*54b0*/  LDS.64 R82, [R12+0x200] ;  /* 0x000200000c527984 */ /* 0x000ea20000000a00 */
[----:B------:R-:W-:-:S02]  /*54c0*/  FFMA.FTZ R55, R80, R55, -0.36067417263984680176 ;  /* 0xbeb8aa4950377423 */ /* 0x000fc40000010037 */
[C---:B------:R-:W-:Y:S01]  /*54d0*/  FFMA.FTZ R52, R81.reuse, R52, 0.1716887056827545166 ;  /* 0x3e2fcf2a51347423 */ /* 0x040fe20000010034 */
[----:B------:R-:W3:Y:S01]  /*54e0*/  LDS.64 R90, [R54+0x200] ;  /* 0x00020000365a7984 */ /* 0x000ee20000000a00 */
[----:B------:R-:W-:Y:S02]  /*54f0*/  FFMA.FTZ R53, R76, R53, -0.72134751081466674805 ;  /* 0xbf38aa3b4c357423 */ /* 0x000fe40000010035 */
[----:B------:R-:W-:Y:S01]  /*5500*/  FFMA.FTZ R55, R80, R55, 0.48089820146560668945 ;  /* 0x3ef6384a50377423 */ /* 0x000fe20000010037 */
[----:B------:R-:W4:Y:S01]  /*5510*/  LDS.64 R84, [R12+0x400] ;  /* 0x000400000c547984 */ /* 0x000f220000000a00 */
[----:B------:R-:W-:Y:S02]  /*5520*/  FFMA.FTZ R52, R81, R52, -0.17900948226451873779 ;  /* 0xbe374e4351347423 */ /* 0x000fe40000010034 */
[----:B------:R-:W-:Y:S01]  /*5530*/  FMUL R53, R76, R53 ;  /* 0x000000354c357220 */ /* 0x000fe20000400000 */
[----:B------:R-:W5:Y:S01]  /*5540*/  LDS.64 R98, [R54+0x400] ;  /* 0x0004000036627984 */ /* 0x000f620000000a00 */
[----:B------:R-:W-:-:S02]  /*5550*/  FFMA.FTZ R55, R80, R55, -0.72134751081466674805 ;  /* 0xbf38aa3b50377423 */ /* 0x000fc40000010037 */
[C---:B------:R-:W-:Y:S01]  /*5560*/  FFMA.FTZ R52, R81.reuse, R52, 0.20512372255325317383 ;  /* 0x3e520bf451347423 */ /* 0x040fe20000010034 */
[----:B------:R0:W5:Y:S01]  /*5570*/  LDS.64 R86, [R12+0x600] ;  /* 0x000600000c567984 */ /* 0x0001620000000a00 */
[----:B------:R-:W-:Y:S02]  /*5580*/  FMUL R53, R76, R53 ;  /* 0x000000354c357220 */ /* 0x000fe40000400000 */
[----:B------:R-:W-:Y:S01]  /*5590*/  FMUL R55, R80, R55 ;  /* 0x0000003750377220 */ /* 0x000fe20000400000 */
[----:B------:R-:W5:Y:S01]  /*55a0*/  LDS.64 R100, [R54+0x600] ;  /* 0x0006000036647984 */ /* 0x000f620000000a00 */
[----:B------:R-:W-:Y:S02]  /*55b0*/  FFMA.FTZ R52, R81, R52, -0.24046532809734344482 ;  /* 0xbe763c8b51347423 */ /* 0x000fe40000010034 */
[----:B------:R-:W-:Y:S01]  /*55c0*/  FFMA.FTZ R76, R76, 1.4426950216293334961, R53 ;  /* 0x3fb8aa3b4c4c7823 */ /* 0x000fe20000010035 */
[----:B0-----:R-:W-:Y:S01]  /*55d0*/  @P5 MOV R12, 0x7f800000 ;  /* 0x7f800000000c5802 */ /* 0x001fe20000000f00 */
[----:B------:R-:W-:-:S02]  /*55e0*/  @P4 IMAD.MOV.U32 R53, RZ, RZ, 0x7f800000 ;  /* 0x7f800000ff354424 */ /* 0x000fc400078e00ff */
[----:B------:R-:W-:Y:S02]  /*55f0*/  FMUL R55, R80, R55 ;  /* 0x0000003750377220 */ /* 0x000fe40000400000 */
[C---:B------:R-:W-:Y:S02]  /*5600*/  FFMA.FTZ R52, R81.reuse, R52, 0.28857114911079406738 ;  /* 0x3e93bf9951347423 */ /* 0x040fe40000010034 */
[----:B------:R-:W-:Y:S01]  /*5610*/  FADD R48, R48, R77 ;  /* 0x0000004d30307221 */ /* 0x000fe20000000000 */
[----:B------:R0:W-:Y:S01]  /*5620*/  STG.E.U16 [R14.64], R78 ;  /* 0x0000004e0e007986 */ /* 0x0001e2000c101506 */
[----:B------:R-:W-:Y:S01]  /*5630*/  @P4 FFMA.FTZ R48, R6, R53, +INF ;  /* 0x7f80000006304423 */ /* 0x000fe20000010035 */
[----:B------:R-:W-:Y:S01]  /*5640*/  @P1 MOV R6, 0x7f800000 ;  /* 0x7f80000000061802 */ /* 0x000fe20000000f00 */
[----:B------:R-:W-:Y:S01]  /*5650*/  FFMA.FTZ R80, R80, 1.4426950216293334961, R55 ;  /* 0x3fb8aa3b50507823 */ /* 0x000fe20000010037 */
[----:B-1----:R-:W-:Y:S01]  /*5660*/  STG.E.U16 [R10.64], R88 ;  /* 0x000000580a007986 */ /* 0x002fe2000c101506 */
[----:B------:R-:W-:Y:S01]  /*5670*/  FFMA.FTZ R52, R81, R52, -0.36067417263984680176 ;  /* 0xbeb8aa4951347423 */ /* 0x000fe20000010034 */
[----:B------:R-:W-:Y:S01]  /*5680*/  FSETP.NEU.AND P4, PT, R7, RZ, PT ;  /* 0x000000ff0700720b */ /* 0x000fe20003f8d000 */
[----:B------:R-:W-:Y:S01]  /*5690*/  FADD R51, R51, R80 ;  /* 0x0000005033337221 */ /* 0x000fe20000000000 */
[----:B--2---:R1:W-:Y:S01]  /*56a0*/  STG.E.U16 [R4.64], R82 ;  /* 0x0000005204007986 */ /* 0x0043e2000c101506 */
[----:B------:R-:W-:Y:S01]  /*56b0*/  FFMA.FTZ R52, R81, R52, 0.48089820146560668945 ;  /* 0x3ef6384a51347423 */ /* 0x000fe20000010034 */
[----:B------:R-:W-:Y:S01]  /*56c0*/  FSEL R48, R48, -INF , P2 ;  /* 0xff80000030307808 */ /* 0x000fe20001000000 */
[----:B------:R-:W-:Y:S01]  /*56d0*/  FADD R49, R49, R76 ;  /* 0x0000004c31317221 */ /* 0x000fe20000000000 */
[----:B---3--:R-:W-:Y:S01]  /*56e0*/  STG.E.U16 [R96.64], R90 ;  /* 0x0000005a60007986 */ /* 0x008fe2000c101506 */
[----:B------:R-:W-:Y:S01]  /*56f0*/  @P1 FFMA.FTZ R51, R9, R6, +INF ;  /* 0x7f80000009331423 */ /* 0x000fe20000010006 */
[----:B------:R-:W-:Y:S01]  /*5700*/  PRMT R6, R88, 0x7632, R6 ;  /* 0x0000763258067816 */ /* 0x000fe20000000006 */
[----:B------:R-:W-:Y:S01]  /*5710*/  @P5 FFMA.FTZ R49, R7, R12, +INF ;  /* 0x7f80000007315423 */ /* 0x000fe2000001000c */
[----:B----4-:R2:W-:Y:S01]  /*5720*/  STG.E.U16 [R94.64], R84 ;  /* 0x000000545e007986 */ /* 0x0105e2000c101506 */
[----:B------:R-:W-:Y:S01]  /*5730*/  PRMT R7, R82, 0x7632, R7 ;  /* 0x0000763252077816 */ /* 0x000fe20000000007 */
[----:B------:R-:W-:Y:S01]  /*5740*/  FFMA.FTZ R52, R81, R52, -0.72134751081466674805 ;  /* 0xbf38aa3b51347423 */ /* 0x000fe20000010034 */
[----:B0-----:R-:W-:Y:S01]  /*5750*/  PRMT R15, R85, 0x7632, R15 ;  /* 0x00007632550f7816 */ /* 0x001fe2000000000f */
[----:B-----5:R0:W-:Y:S01]  /*5760*/  STG.E.U16 [R92.64], R98 ;  /* 0x000000625c007986 */ /* 0x0201e2000c101506 */
[----:B-1----:R-:W-:Y:S01]  /*5770*/  PRMT R5, R78, 0x7632, R5 ;  /* 0x000076324e057816 */ /* 0x002fe20000000005 */
[C---:B------:R-:W-:Y:S01]  /*5780*/  FMUL R52, R81.reuse, R52 ;  /* 0x0000003451347220 */ /* 0x040fe20000400000 */
[----:B------:R-:W-:Y:S01]  /*5790*/  PRMT R4, R90, 0x7632, R4 ;  /* 0x000076325a047816 */ /* 0x000fe20000000004 */
[----:B------:R1:W-:Y:S01]  /*57a0*/  STG.E.U16 [R74.64], R86 ;  /* 0x000000564a007986 */ /* 0x0003e2000c101506 */
[----:B------:R-:W-:Y:S01]  /*57b0*/  @P3 IMAD.MOV.U32 R53, RZ, RZ, 0x7f800000 ;  /* 0x7f800000ff353424 */ /* 0x000fe200078e00ff */
[----:B------:R-:W-:Y:S01]  /*57c0*/  FSETP.NEU.AND P5, PT, R8, RZ, PT ;  /* 0x000000ff0800720b */ /* 0x000fe20003fad000 */
[----:B------:R-:W-:Y:S01]  /*57d0*/  FMUL R52, R81, R52 ;  /* 0x0000003451347220 */ /* 0x000fe20000400000 */
[----:B------:R3:W-:Y:S01]  /*57e0*/  STG.E.U16 [R72.64], R100 ;  /* 0x0000006448007986 */ /* 0x0007e2000c101506 */
[----:B--2---:R-:W-:Y:S01]  /*57f0*/  PRMT R84, R84, 0x7632, R84 ;  /* 0x0000763254547816 */ /* 0x004fe20000000054 */
[----:B------:R-:W-:Y:S01]  /*5800*/  FFMA R48, R48, 0.69314718246459960938, R183 ;  /* 0x3f31721830307823 */ /* 0x000fe200000000b7 */
[----:B------:R-:W-:Y:S01]  /*5810*/  PRMT R12, R99, 0x7632, R12 ;  /* 0x00007632630c7816 */ /* 0x000fe2000000000c */
[----:B------:R2:W-:Y:S01]  /*5820*/  STG.E.U16 [R70.64], R5 ;  /* 0x0000000546007986 */ /* 0x0005e2000c101506 */
[----:B0-----:R-:W-:Y:S01]  /*5830*/  PRMT R98, R98, 0x7632, R98 ;  /* 0x0000763262627816 */ /* 0x001fe20000000062 */
[----:B------:R-:W-:Y:S01]  /*5840*/  FFMA.FTZ R81, R81, 1.4426950216293334961, R52 ;  /* 0x3fb8aa3b51517823 */ /* 0x000fe20000010034 */
[----:B------:R-:W-:Y:S01]  /*5850*/  PRMT R10, R101, 0x7632, R10 ;  /* 0x00007632650a7816 */ /* 0x000fe2000000000a */
[----:B------:R0:W-:Y:S01]  /*5860*/  STG.E.U16 [R68.64], R6 ;  /* 0x0000000644007986 */ /* 0x0001e2000c101506 */
[----:B-1----:R-:W-:Y:S01]  /*5870*/  PRMT R86, R86, 0x7632, R86 ;  /* 0x0000763256567816 */ /* 0x002fe20000000056 */
[----:B------:R-:W-:Y:S01]  /*5880*/  FADD R50, R50, R81 ;  /* 0x0000005132327221 */ /* 0x000fe20000000000 */
[----:B------:R-:W-:Y:S01]  /*5890*/  FSEL R49, R49, -INF , P4 ;  /* 0xff80000031317808 */ /* 0x000fe20002000000 */
[----:B------:R1:W-:Y:S01]  /*58a0*/  STG.E.U16 [R66.64], R7 ;  /* 0x0000000742007986 */ /* 0x0003e2000c101506 */
[----:B---3--:R-:W-:Y:S01]  /*58b0*/  PRMT R100, R100, 0x7632, R100 ;  /* 0x0000763264647816 */ /* 0x008fe20000000064 */
[----:B------:R-:W-:Y:S01]  /*58c0*/  @P3 FFMA.FTZ R50, R8, R53, +INF ;  /* 0x7f80000008323423 */ /* 0x000fe20000010035 */
[----:B------:R-:W-:Y:S01]  /*58d0*/  PRMT R8, R87, 0x7632, R8 ;  /* 0x0000763257087816 */ /* 0x000fe20000000008 */
[----:B------:R3:W-:Y:S01]  /*58e0*/  STG.E.U16 [R64.64], R4 ;  /* 0x0000000440007986 */ /* 0x0007e2000c101506 */
[----:B--2---:R-:W-:Y:S01]  /*58f0*/  PRMT R5, R79, 0x7632, R5 ;  /* 0x000076324f057816 */ /* 0x004fe20000000005 */
[----:B------:R-:W-:Y:S01]  /*5900*/  FFMA R49, R49, 0.69314718246459960938, R184 ;  /* 0x3f31721831317823 */ /* 0x000fe200000000b8 */
[----:B------:R-:W-:Y:S01]  /*5910*/  FSETP.NEU.AND P3, PT, R9, RZ, PT ;  /* 0x000000ff0900720b */ /* 0x000fe20003f6d000 */
[----:B------:R2:W-:Y:S01]  /*5920*/  STG.E.U16 [R62.64], R84 ;  /* 0x000000543e007986 */ /* 0x0005e2000c101506 */
[----:B0-----:R-:W-:-:S02]  /*5930*/  PRMT R6, R89, 0x7632, R6 ;  /* 0x0000763259067816 */ /* 0x001fc40000000006 */
[----:B------:R-:W-:Y:S01]  /*5940*/  FSEL R50, R50, -INF , P5 ;  /* 0xff80000032327808 */ /* 0x000fe20002800000 */
[----:B------:R2:W-:Y:S01]  /*5950*/  STG.E.U16 [R56.64], R98 ;  /* 0x0000006238007986 */ /* 0x0005e2000c101506 */
[----:B-1----:R-:W-:Y:S02]  /*5960*/  PRMT R7, R91, 0x7632, R7 ;  /* 0x000076325b077816 */ /* 0x002fe40000000007 */
[----:B------:R-:W-:Y:S01]  /*5970*/  FSEL R51, R51, -INF , P3 ;  /* 0xff80000033337808 */ /* 0x000fe20001800000 */
[----:B------:R2:W-:Y:S01]  /*5980*/  STG.E.U16 [R60.64], R86 ;  /* 0x000000563c007986 */ /* 0x0005e2000c101506 */
[----:B---3--:R-:W-:Y:S01]  /*5990*/  PRMT R4, R83, 0x7632, R4 ;  /* 0x0000763253047816 */ /* 0x008fe20000000004 */
[----:B------:R-:W-:Y:S02]  /*59a0*/  FFMA R50, R50, 0.69314718246459960938, R137 ;  /* 0x3f31721832327823 */ /* 0x000fe40000000089 */
[----:B------:R2:W-:Y:S01]  /*59b0*/  STG.E.U16 [R58.64], R100 ;  /* 0x000000643a007986 */ /* 0x0005e2000c101506 */
[----:B------:R-:W-:-:S03]  /*59c0*/  FFMA R51, R51, 0.69314718246459960938, R182 ;  /* 0x3f31721833337823 */ /* 0x000fc600000000b6 */
[----:B------:R2:W-:Y:S04]  /*59d0*/  STG.E.U16 [R44.64], R79 ;  /* 0x0000004f2c007986 */ /* 0x0005e8000c101506 */
        /* <DEDUP_REMOVED lines=15> */
[----:B------:R-:W-:Y:S06]  /*5ad0*/  BAR.SYNC.DEFER_BLOCKING 0x0 ;  /* 0x0000000000007b1d */ /* 0x000fec0000010000 */
[----:B------:R2:W-:Y:S04]  /*5ae0*/  STS.128 [R13.X4], R48 ;  /* 0x000000300d007388 */ /* 0x0005e80000004c00 */
[----:B------:R-:W-:Y:S06]  /*5af0*/  BAR.SYNC.DEFER_BLOCKING 0x0 ;  /* 0x0000000000007b1d */ /* 0x000fec0000010000 */
[----:B------:R-:W-:Y:S05]  /*5b00*/  @P0 EXIT ;  /* 0x000000000000094d */ /* 0x000fea0003800000 */
[----:B--2---:R-:W0:Y:S01]  /*5b10*/  LDS R9, [R0] ;  /* 0x0000000000097984 */ /* 0x004e220000000800 */
[----:B------:R-:W-:Y:S01]  /*5b20*/  IMAD R2, R2, c[0x0][0x1cc], RZ ;  /* 0x0000730002027a24 */ /* 0x000fe200078e02ff */
[C---:B------:R-:W-:Y:S01]  /*5b30*/  SHF.L.U32 R7, R3.reuse, 0x2, RZ ;  /* 0x0000000203077819 */ /* 0x040fe200000006ff */
[----:B------:R-:W-:-:S04]  /*5b40*/  IMAD.HI R6, R3, 0x4, RZ ;  /* 0x0000000403067827 */ /* 0x000fc800078e02ff */
[C---:B------:R-:W-:Y:S02]  /*5b50*/  IMAD.SHL.U32 R4, R2.reuse, 0x4, RZ ;  /* 0x0000000402047824 */ /* 0x040fe400078e00ff */
[----:B------:R-:W-:-:S03]  /*5b60*/  IMAD.HI R5, R2, 0x4, RZ ;  /* 0x0000000402057827 */ /* 0x000fc600078e02ff */
[----:B------:R-:W-:-:S04]  /*5b70*/  IADD3 R2, P0, P1, R7, c[0x0][0x180], R4 ;  /* 0x0000600007027a10 */ /* 0x000fc8000791e004 */
[----:B------:R-:W-:-:S05]  /*5b80*/  IADD3.X R3, R6, c[0x0][0x184], R5, P0, P1 ;  /* 0x0000610006037a10 */ /* 0x000fca00007e2405 */
[----:B0-----:R-:W-:Y:S01]  /*5b90*/  STG.E [R2.64], R9 ;  /* 0x0000000902007986 */ /* 0x001fe2000c101906 */
[----:B------:R-:W-:Y:S05]  /*5ba0*/  EXIT ;  /* 0x000000000000794d */ /* 0x000fea0003800000 */
.L_x_2:
[----:B------:R-:W-:-:S00]  /*5bb0*/  BRA `(.L_x_2) ;  /* 0xfffffff000007947 */ /* 0x000fc0000383ffff */
[----:B------:R-:W-:-:S00]  /*5bc0*/  NOP ;  /* 0x0000000000007918 */ /* 0x000fc00000000000 */
        /* <DEDUP_REMOVED lines=11> */
.L_x_3:


//--------------------- .nv.global.init           --------------------------
	.section	.nv.global.init,"aw",@progbits
.nv.global.init:
	.type		_$_str,@object
	.size		_$_str,(.L_0 - _$_str)
_$_str:
        /*0000*/ 	.byte	0x5f, 0x5f, 0x43, 0x55, 0x44, 0x41, 0x5f, 0x46, 0x54, 0x5a, 0x00
.L_0:


//--------------------- .nv.shared.attn_fwd       --------------------------
	.section	.nv.shared.attn_fwd,"aw",@nobits
	.sectionflags	@""
	.align	16
